	.target	sm_100a

	.elftype	@"ET_EXEC"


//--------------------- .note.nv.tkinfo           --------------------------
	.section	.note.nv.tkinfo,"",@"SHT_NOTE"
	.sectionflags	@"SHF_NOTE_NV_TKINFO"
	.tkinfo
        /*0018*/ 	.word	0x00000002
        /*0030*/ 	.string	""
        /*0030*/ 	.string	"ptxas"
        /*0030*/ 	.string	"Cuda compilation tools, release 13.0, V13.0.88"
        /*0030*/ 	.string	"Build cuda_13.0.r13.0/compiler.36424714_0"
        /*0030*/ 	.string	"-arch sm_100a -m 64 "



//--------------------- .note.nv.cuinfo           --------------------------
	.section	.note.nv.cuinfo,"",@"SHT_NOTE"
	.sectionflags	@"SHF_NOTE_NV_CUINFO"
        /*0018*/ 	.short	0x0002
        /*001a*/ 	.short	0x0064
        /*001c*/ 	.short	0x0082
	.zero		2


//--------------------- .nv.info                  --------------------------
	.section	.nv.info,"",@"SHT_CUDA_INFO"
	.align	4


	//----- nvinfo : EIATTR_REGCOUNT
	.align		4
        /*0000*/ 	.byte	0x04, 0x2f
        /*0002*/ 	.short	(.L_19 - .L_18)
	.align		4
.L_18:
        /*0004*/ 	.word	index@(_ZN7cutlass13device_kernelINS_4gemm6kernel13GemmUniversalIN4cute5tupleIJiiiiEEENS1_10collective13CollectiveMmaINS1_35MainloopSm100TmaUmmaWarpSpecializedILi5ELi2ELi4ENS5_IJNS4_1CILi1EEESB_SB_EEEEENS5_IJNSA_ILi64EEESE_SE_EEENS_12float_e4m3_tENS5_IJlSB_lEEESG_SH_NS4_8TiledMMAINS4_8MMA_AtomIJNS4_10MMA_TraitsINS4_19SM100_MMA_F8F6F4_SSEJSG_SG_fSE_SE_NS4_17integral_constantINS4_4UMMA5MajorELSO_0EEESP_NSM_INSN_7ScaleInELSQ_0EEESR_EEEEEENS4_6LayoutISC_NS5_IJNSA_ILi0EEESV_SV_EEEEENS5_IJNS4_10UnderscoreESY_SY_EEEEENS4_13SM90_TMA_LOADENS4_14ComposedLayoutINS4_7SwizzleILi2ELi4ELi3EEENS4_18smem_ptr_flag_bitsILi8EEENSU_INS5_IJNSA_ILi8EEESE_EEENS5_IJSE_SB_EEEEEEEvNS4_8identityES11_S1B_vS1C_EENS_8epilogue10collective18CollectiveEpilogueINS1E_23Sm100TmaWarpSpecializedILi1ELi1ELi32ELb0ELb0EEEJSF_NS5_IJNSU_ISE_SB_EES1J_EEESG_SH_SG_SH_NS1E_6fusion15FusionCallbacksIS1I_NS1L_17LinearCombinationISG_fSG_fLNS_15FloatRoundStyleE2EEESF_S1K_JEEENS4_5SM1004TMEM4LOAD26SM100_TMEM_LOAD_16dp32b32xES11_S1B_NS4_39AutoVectorizingCopyWithAssumedAlignmentILi128EEENS4_14SM90_TMA_STOREES1B_S1W_S1W_EEEvvEEEEvNT_6ParamsE)
        /*0008*/ 	.word	0x00000078


	//----- nvinfo : EIATTR_FRAME_SIZE
	.align		4
.L_19:
        /*000c*/ 	.byte	0x04, 0x11
        /*000e*/ 	.short	(.L_21 - .L_20)
	.align		4
.L_20:
        /*0010*/ 	.word	index@($__internal_2_$__cuda_sm10x_tcgen05_guardrail_trap_unallocated_columns_being_dealloced)
        /*0014*/ 	.word	0x00000000


	//----- nvinfo : EIATTR_FRAME_SIZE
	.align		4
.L_21:
        /*0018*/ 	.byte	0x04, 0x11
        /*001a*/ 	.short	(.L_23 - .L_22)
	.align		4
.L_22:
        /*001c*/ 	.word	index@($__internal_1_$__cuda_sm10x_tcgen05_guardrail_trap_phase_invalid_during_alloc)
        /*0020*/ 	.word	0x00000000


	//----- nvinfo : EIATTR_FRAME_SIZE
	.align		4
.L_23:
        /*0024*/ 	.byte	0x04, 0x11
        /*0026*/ 	.short	(.L_25 - .L_24)
	.align		4
.L_24:
        /*0028*/ 	.word	index@($__internal_0_$__cuda_sm10x_tcgen05_guardrail_trap_col_being_dealloced_not_returned_by_alloc)
        /*002c*/ 	.word	0x00000000


	//----- nvinfo : EIATTR_FRAME_SIZE
	.align		4
.L_25:
        /*0030*/ 	.byte	0x04, 0x11
        /*0032*/ 	.short	(.L_27 - .L_26)
	.align		4
.L_26:
        /*0034*/ 	.word	index@(_ZN7cutlass13device_kernelINS_4gemm6kernel13GemmUniversalIN4cute5tupleIJiiiiEEENS1_10collective13CollectiveMmaINS1_35MainloopSm100TmaUmmaWarpSpecializedILi5ELi2ELi4ENS5_IJNS4_1CILi1EEESB_SB_EEEEENS5_IJNSA_ILi64EEESE_SE_EEENS_12float_e4m3_tENS5_IJlSB_lEEESG_SH_NS4_8TiledMMAINS4_8MMA_AtomIJNS4_10MMA_TraitsINS4_19SM100_MMA_F8F6F4_SSEJSG_SG_fSE_SE_NS4_17integral_constantINS4_4UMMA5MajorELSO_0EEESP_NSM_INSN_7ScaleInELSQ_0EEESR_EEEEEENS4_6LayoutISC_NS5_IJNSA_ILi0EEESV_SV_EEEEENS5_IJNS4_10UnderscoreESY_SY_EEEEENS4_13SM90_TMA_LOADENS4_14ComposedLayoutINS4_7SwizzleILi2ELi4ELi3EEENS4_18smem_ptr_flag_bitsILi8EEENSU_INS5_IJNSA_ILi8EEESE_EEENS5_IJSE_SB_EEEEEEEvNS4_8identityES11_S1B_vS1C_EENS_8epilogue10collective18CollectiveEpilogueINS1E_23Sm100TmaWarpSpecializedILi1ELi1ELi32ELb0ELb0EEEJSF_NS5_IJNSU_ISE_SB_EES1J_EEESG_SH_SG_SH_NS1E_6fusion15FusionCallbacksIS1I_NS1L_17LinearCombinationISG_fSG_fLNS_15FloatRoundStyleE2EEESF_S1K_JEEENS4_5SM1004TMEM4LOAD26SM100_TMEM_LOAD_16dp32b32xES11_S1B_NS4_39AutoVectorizingCopyWithAssumedAlignmentILi128EEENS4_14SM90_TMA_STOREES1B_S1W_S1W_EEEvvEEEEvNT_6ParamsE)
        /*0038*/ 	.word	0x00000000


	//----- nvinfo : EIATTR_MIN_STACK_SIZE
	.align		4
.L_27:
        /*003c*/ 	.byte	0x04, 0x12
        /*003e*/ 	.short	(.L_29 - .L_28)
	.align		4
.L_28:
        /*0040*/ 	.word	index@(_ZN7cutlass13device_kernelINS_4gemm6kernel13GemmUniversalIN4cute5tupleIJiiiiEEENS1_10collective13CollectiveMmaINS1_35MainloopSm100TmaUmmaWarpSpecializedILi5ELi2ELi4ENS5_IJNS4_1CILi1EEESB_SB_EEEEENS5_IJNSA_ILi64EEESE_SE_EEENS_12float_e4m3_tENS5_IJlSB_lEEESG_SH_NS4_8TiledMMAINS4_8MMA_AtomIJNS4_10MMA_TraitsINS4_19SM100_MMA_F8F6F4_SSEJSG_SG_fSE_SE_NS4_17integral_constantINS4_4UMMA5MajorELSO_0EEESP_NSM_INSN_7ScaleInELSQ_0EEESR_EEEEEENS4_6LayoutISC_NS5_IJNSA_ILi0EEESV_SV_EEEEENS5_IJNS4_10UnderscoreESY_SY_EEEEENS4_13SM90_TMA_LOADENS4_14ComposedLayoutINS4_7SwizzleILi2ELi4ELi3EEENS4_18smem_ptr_flag_bitsILi8EEENSU_INS5_IJNSA_ILi8EEESE_EEENS5_IJSE_SB_EEEEEEEvNS4_8identityES11_S1B_vS1C_EENS_8epilogue10collective18CollectiveEpilogueINS1E_23Sm100TmaWarpSpecializedILi1ELi1ELi32ELb0ELb0EEEJSF_NS5_IJNSU_ISE_SB_EES1J_EEESG_SH_SG_SH_NS1E_6fusion15FusionCallbacksIS1I_NS1L_17LinearCombinationISG_fSG_fLNS_15FloatRoundStyleE2EEESF_S1K_JEEENS4_5SM1004TMEM4LOAD26SM100_TMEM_LOAD_16dp32b32xES11_S1B_NS4_39AutoVectorizingCopyWithAssumedAlignmentILi128EEENS4_14SM90_TMA_STOREES1B_S1W_S1W_EEEvvEEEEvNT_6ParamsE)
        /*0044*/ 	.word	0x00000000
.L_29:


//--------------------- .nv.compat                --------------------------
	.section	.nv.compat,"",@"SHT_CUDA_COMPAT_INFO"
	.align	4
        /*0000*/ 	.byte	0x02, 0x09, 0x01, 0x00, 0x02, 0x02, 0x02, 0x00, 0x02, 0x05, 0x05, 0x00, 0x03, 0x07, 0x01, 0x01
        /*0010*/ 	.byte	0x02, 0x03, 0x01, 0x00, 0x02, 0x06, 0x01, 0x00, 0x04, 0x0b, 0x08, 0x00, 0x09, 0x00, 0x00, 0x00
        /*0020*/ 	.byte	0x00, 0x00, 0x00, 0x00


//--------------------- .nv.info._ZN7cutlass13device_kernelINS_4gemm6kernel13GemmUniversalIN4cute5tupleIJiiiiEEENS1_10collective13CollectiveMmaINS1_35MainloopSm100TmaUmmaWarpSpecializedILi5ELi2ELi4ENS5_IJNS4_1CILi1EEESB_SB_EEEEENS5_IJNSA_ILi64EEESE_SE_EEENS_12float_e4m3_tENS5_IJlSB_lEEESG_SH_NS4_8TiledMMAINS4_8MMA_AtomIJNS4_10MMA_TraitsINS4_19SM100_MMA_F8F6F4_SSEJSG_SG_fSE_SE_NS4_17integral_constantINS4_4UMMA5MajorELSO_0EEESP_NSM_INSN_7ScaleInELSQ_0EEESR_EEEEEENS4_6LayoutISC_NS5_IJNSA_ILi0EEESV_SV_EEEEENS5_IJNS4_10UnderscoreESY_SY_EEEEENS4_13SM90_TMA_LOADENS4_14ComposedLayoutINS4_7SwizzleILi2ELi4ELi3EEENS4_18smem_ptr_flag_bitsILi8EEENSU_INS5_IJNSA_ILi8EEESE_EEENS5_IJSE_SB_EEEEEEEvNS4_8identityES11_S1B_vS1C_EENS_8epilogue10collective18CollectiveEpilogueINS1E_23Sm100TmaWarpSpecializedILi1ELi1ELi32ELb0ELb0EEEJSF_NS5_IJNSU_ISE_SB_EES1J_EEESG_SH_SG_SH_NS1E_6fusion15FusionCallbacksIS1I_NS1L_17LinearCombinationISG_fSG_fLNS_15FloatRoundStyleE2EEESF_S1K_JEEENS4_5SM1004TMEM4LOAD26SM100_TMEM_LOAD_16dp32b32xES11_S1B_NS4_39AutoVectorizingCopyWithAssumedAlignmentILi128EEENS4_14SM90_TMA_STOREES1B_S1W_S1W_EEEvvEEEEvNT_6ParamsE --------------------------
	.section	.nv.info._ZN7cutlass13device_kernelINS_4gemm6kernel13GemmUniversalIN4cute5tupleIJiiiiEEENS1_10collective13CollectiveMmaINS1_35MainloopSm100TmaUmmaWarpSpecializedILi5ELi2ELi4ENS5_IJNS4_1CILi1EEESB_SB_EEEEENS5_IJNSA_ILi64EEESE_SE_EEENS_12float_e4m3_tENS5_IJlSB_lEEESG_SH_NS4_8TiledMMAINS4_8MMA_AtomIJNS4_10MMA_TraitsINS4_19SM100_MMA_F8F6F4_SSEJSG_SG_fSE_SE_NS4_17integral_constantINS4_4UMMA5MajorELSO_0EEESP_NSM_INSN_7ScaleInELSQ_0EEESR_EEEEEENS4_6LayoutISC_NS5_IJNSA_ILi0EEESV_SV_EEEEENS5_IJNS4_10UnderscoreESY_SY_EEEEENS4_13SM90_TMA_LOADENS4_14ComposedLayoutINS4_7SwizzleILi2ELi4ELi3EEENS4_18smem_ptr_flag_bitsILi8EEENSU_INS5_IJNSA_ILi8EEESE_EEENS5_IJSE_SB_EEEEEEEvNS4_8identityES11_S1B_vS1C_EENS_8epilogue10collective18CollectiveEpilogueINS1E_23Sm100TmaWarpSpecializedILi1ELi1ELi32ELb0ELb0EEEJSF_NS5_IJNSU_ISE_SB_EES1J_EEESG_SH_SG_SH_NS1E_6fusion15FusionCallbacksIS1I_NS1L_17LinearCombinationISG_fSG_fLNS_15FloatRoundStyleE2EEESF_S1K_JEEENS4_5SM1004TMEM4LOAD26SM100_TMEM_LOAD_16dp32b32xES11_S1B_NS4_39AutoVectorizingCopyWithAssumedAlignmentILi128EEENS4_14SM90_TMA_STOREES1B_S1W_S1W_EEEvvEEEEvNT_6ParamsE,"",@"SHT_CUDA_INFO"
	.sectionflags	@""
	.align	4


	//----- nvinfo : EIATTR_CUDA_API_VERSION
	.align		4
        /*0000*/ 	.byte	0x04, 0x37
        /*0002*/ 	.short	(.L_31 - .L_30)
.L_30:
        /*0004*/ 	.word	0x00000082


	//----- nvinfo : EIATTR_KPARAM_INFO
	.align		4
.L_31:
        /*0008*/ 	.byte	0x04, 0x17
        /*000a*/ 	.short	(.L_33 - .L_32)
.L_32:
        /*000c*/ 	.word	0x00000000
        /*0010*/ 	.short	0x0000
        /*0012*/ 	.short	0x0000
        /*0014*/ 	.byte	0x00, 0xf0, 0x01, 0x20


	//----- nvinfo : EIATTR_AT_ENTRY_FRAGMENTS
	.align		4
.L_33:
        /*0018*/ 	.byte	0x04, 0x4f
        /*001a*/ 	.short	(.L_35 - .L_34)


	//   ....[0]....
.L_34:
        /*001c*/ 	.word	0x00000006


	//----- nvinfo : EIATTR_RESERVED_SMEM_USED
	.align		4
.L_35:
        /*0020*/ 	.byte	0x01, 0x41
	.zero		2


	//----- nvinfo : EIATTR_SPARSE_MMA_MASK
	.align		4
        /*0024*/ 	.byte	0x03, 0x50
        /*0026*/ 	.short	0x0000


	//----- nvinfo : EIATTR_TCGEN05_1CTA_USED
	.align		4
        /*0028*/ 	.byte	0x01, 0x51
	.zero		2


	//----- nvinfo : EIATTR_MAXREG_COUNT
	.align		4
        /*002c*/ 	.byte	0x03, 0x1b
        /*002e*/ 	.short	0x00ff


	//----- nvinfo : EIATTR_NUM_BARRIERS
	.align		4
        /*0030*/ 	.byte	0x02, 0x4c
        /*0032*/ 	.byte	0x07
	.zero		1


	//----- nvinfo : EIATTR_EXTERNS
	.align		4
        /*0034*/ 	.byte	0x04, 0x0f
        /*0036*/ 	.short	(.L_37 - .L_36)


	//   ....[0]....
	.align		4
.L_36:
        /*0038*/ 	.word	index@(__assertfail)


	//----- nvinfo : EIATTR_MERCURY_ISA_VERSION
	.align		4
.L_37:
        /*003c*/ 	.byte	0x03, 0x5f
        /*003e*/ 	.short	0x0101


	//----- nvinfo : EIATTR_INT_WARP_WIDE_INSTR_OFFSETS
	.align		4
        /*0040*/ 	.byte	0x04, 0x31
        /*0042*/ 	.short	(.L_39 - .L_38)


	//   ....[0]....
.L_38:
        /*0044*/ 	.word	0x00001d80


	//   ....[1]....
        /*0048*/ 	.word	0x000037e0


	//   ....[2]....
        /*004c*/ 	.word	0x00003800


	//   ....[3]....
        /*0050*/ 	.word	0x00003830


	//   ....[4]....
        /*0054*/ 	.word	0x00004240


	//   ....[5]....
        /*0058*/ 	.word	0x00004330


	//----- nvinfo : EIATTR_COOP_GROUP_MASK_REGIDS
	.align		4
.L_39:
        /*005c*/ 	.byte	0x04, 0x29
        /*005e*/ 	.short	(.L_41 - .L_40)


	//   ....[0]....
.L_40:
        /*0060*/ 	.word	0xffffffff


	//   ....[1]....
        /*0064*/ 	.word	0xffffffff


	//   ....[2]....
        /*0068*/ 	.word	0xffffffff


	//   ....[3]....
        /*006c*/ 	.word	0xffffffff


	//   ....[4]....
        /*0070*/ 	.word	0xffffffff


	//   ....[5]....
        /*0074*/ 	.word	0xffffffff


	//   ....[6]....
        /*0078*/ 	.word	0xffffffff


	//   ....[7]....
        /*007c*/ 	.word	0xffffffff


	//   ....[8]....
        /*0080*/ 	.word	0xffffffff


	//   ....[9]....
        /*0084*/ 	.word	0xffffffff


	//   ....[10]....
        /*0088*/ 	.word	0xffffffff


	//   ....[11]....
        /*008c*/ 	.word	0xffffffff


	//   ....[12]....
        /*0090*/ 	.word	0xffffffff


	//----- nvinfo : EIATTR_COOP_GROUP_INSTR_OFFSETS
	.align		4
.L_41:
        /*0094*/ 	.byte	0x04, 0x28
        /*0096*/ 	.short	(.L_43 - .L_42)


	//   ....[0]....
.L_42:
        /*0098*/ 	.word	0x00000090


	//   ....[1]....
        /*009c*/ 	.word	0x000004d0


	//   ....[2]....
        /*00a0*/ 	.word	0x00000660


	//   ....[3]....
        /*00a4*/ 	.word	0x000007a0


	//   ....[4]....
        /*00a8*/ 	.word	0x000008a0


	//   ....[5]....
        /*00ac*/ 	.word	0x00000a10


	//   ....[6]....
        /*00b0*/ 	.word	0x00000bb0


	//   ....[7]....
        /*00b4*/ 	.word	0x00001c60


	//   ....[8]....
        /*00b8*/ 	.word	0x00002ad0


	//   ....[9]....
        /*00bc*/ 	.word	0x00002ce0


	//   ....[10]....
        /*00c0*/ 	.word	0x00002d10


	//   ....[11]....
        /*00c4*/ 	.word	0x000036c0


	//   ....[12]....
        /*00c8*/ 	.word	0x000038f0


	//----- nvinfo : EIATTR_VRC_CTA_INIT_COUNT
	.align		4
.L_43:
        /*00cc*/ 	.byte	0x02, 0x4a
        /*00ce*/ 	.byte	0x80
	.zero		1


	//----- nvinfo : EIATTR_SYSCALL_OFFSETS
	.align		4
        /*00d0*/ 	.byte	0x04, 0x46
        /*00d2*/ 	.short	(.L_45 - .L_44)


	//   ....[0]....
.L_44:
        /*00d4*/ 	.word	0x00004d50


	//   ....[1]....
        /*00d8*/ 	.word	0x00004e90


	//   ....[2]....
        /*00dc*/ 	.word	0x000055f0


	//----- nvinfo : EIATTR_MBARRIER_INSTR_OFFSETS
	.align		4
.L_45:
        /*00e0*/ 	.byte	0x04, 0x39
        /*00e2*/ 	.short	(.L_47 - .L_46)


	//   ....[0]....
.L_46:
        /*00e4*/ 	.word	0x000005b0
        /*00e8*/ 	.word	0x000000ff
        /*00ec*/ 	.word	0x00000000
        /*00f0*/ 	.short	0x0100
        /*00f2*/ 	.byte	0x05
	.zero		1


	//   ....[1]....
        /*00f4*/ 	.word	0x000005c0
        /*00f8*/ 	.word	0x000000ff
        /*00fc*/ 	.word	0x00000028
        /*0100*/ 	.short	0x0100
        /*0102*/ 	.byte	0x05
	.zero		1


	//   ....[2]....
        /*0104*/ 	.word	0x000005d0
        /*0108*/ 	.word	0x000000ff
        /*010c*/ 	.word	0x00000008
        /*0110*/ 	.short	0x0100
        /*0112*/ 	.byte	0x05
	.zero		1


	//   ....[3]....
        /*0114*/ 	.word	0x000005e0
        /*0118*/ 	.word	0x000000ff
        /*011c*/ 	.word	0x00000030
        /*0120*/ 	.short	0x0100
        /*0122*/ 	.byte	0x05
	.zero		1


	//   ....[4]....
        /*0124*/ 	.word	0x000005f0
        /*0128*/ 	.word	0x000000ff
        /*012c*/ 	.word	0x00000010
        /*0130*/ 	.short	0x0100
        /*0132*/ 	.byte	0x05
	.zero		1


	//   ....[5]....
        /*0134*/ 	.word	0x00000600
        /*0138*/ 	.word	0x000000ff
        /*013c*/ 	.word	0x00000038
        /*0140*/ 	.short	0x0100
        /*0142*/ 	.byte	0x05
	.zero		1


	//   ....[6]....
        /*0144*/ 	.word	0x00000610
        /*0148*/ 	.word	0x000000ff
        /*014c*/ 	.word	0x00000018
        /*0150*/ 	.short	0x0100
        /*0152*/ 	.byte	0x05
	.zero		1


	//   ....[7]....
        /*0154*/ 	.word	0x00000620
        /*0158*/ 	.word	0x000000ff
        /*015c*/ 	.word	0x00000040
        /*0160*/ 	.short	0x0100
        /*0162*/ 	.byte	0x05
	.zero		1


	//   ....[8]....
        /*0164*/ 	.word	0x00000630
        /*0168*/ 	.word	0x000000ff
        /*016c*/ 	.word	0x00000020
        /*0170*/ 	.short	0x0100
        /*0172*/ 	.byte	0x05
	.zero		1


	//   ....[9]....
        /*0174*/ 	.word	0x00000640
        /*0178*/ 	.word	0x000000ff
        /*017c*/ 	.word	0x00000048
        /*0180*/ 	.short	0x0100
        /*0182*/ 	.byte	0x05
	.zero		1


	//   ....[10]....
        /*0184*/ 	.word	0x00000770
        /*0188*/ 	.word	0x000000ff
        /*018c*/ 	.word	0x00000050
        /*0190*/ 	.short	0x0100
        /*0192*/ 	.byte	0x06
	.zero		1


	//   ....[11]....
        /*0194*/ 	.word	0x00000780
        /*0198*/ 	.word	0x000000ff
        /*019c*/ 	.word	0x00000058
        /*01a0*/ 	.short	0x0100
        /*01a2*/ 	.byte	0x06
	.zero		1


	//   ....[12]....
        /*01a4*/ 	.word	0x00000870
        /*01a8*/ 	.word	0x000000ff
        /*01ac*/ 	.word	0x00000060
        /*01b0*/ 	.short	0x0100
        /*01b2*/ 	.byte	0x05
	.zero		1


	//   ....[13]....
        /*01b4*/ 	.word	0x00000880
        /*01b8*/ 	.word	0x000000ff
        /*01bc*/ 	.word	0x00000068
        /*01c0*/ 	.short	0x0100
        /*01c2*/ 	.byte	0x05
	.zero		1


	//   ....[14]....
        /*01c4*/ 	.word	0x000009c0
        /*01c8*/ 	.word	0x000000ff
        /*01cc*/ 	.word	0x00000070
        /*01d0*/ 	.short	0x0100
        /*01d2*/ 	.byte	0x05
	.zero		1


	//   ....[15]....
        /*01d4*/ 	.word	0x000009d0
        /*01d8*/ 	.word	0x000000ff
        /*01dc*/ 	.word	0x00000080
        /*01e0*/ 	.short	0x0100
        /*01e2*/ 	.byte	0x05
	.zero		1


	//   ....[16]....
        /*01e4*/ 	.word	0x000009e0
        /*01e8*/ 	.word	0x000000ff
        /*01ec*/ 	.word	0x00000078
        /*01f0*/ 	.short	0x0100
        /*01f2*/ 	.byte	0x05
	.zero		1


	//   ....[17]....
        /*01f4*/ 	.word	0x000009f0
        /*01f8*/ 	.word	0x000000ff
        /*01fc*/ 	.word	0x00000088
        /*0200*/ 	.short	0x0100
        /*0202*/ 	.byte	0x05
	.zero		1


	//   ....[18]....
        /*0204*/ 	.word	0x00000b20
        /*0208*/ 	.word	0x000000ff
        /*020c*/ 	.word	0x00000090
        /*0210*/ 	.short	0x0100
        /*0212*/ 	.byte	0x06
	.zero		1


	//   ....[19]....
        /*0214*/ 	.word	0x00000b30
        /*0218*/ 	.word	0x000000ff
        /*021c*/ 	.word	0x000000b0
        /*0220*/ 	.short	0x0100
        /*0222*/ 	.byte	0x06
	.zero		1


	//   ....[20]....
        /*0224*/ 	.word	0x00000b40
        /*0228*/ 	.word	0x000000ff
        /*022c*/ 	.word	0x00000098
        /*0230*/ 	.short	0x0100
        /*0232*/ 	.byte	0x06
	.zero		1


	//   ....[21]....
        /*0234*/ 	.word	0x00000b50
        /*0238*/ 	.word	0x000000ff
        /*023c*/ 	.word	0x000000b8
        /*0240*/ 	.short	0x0100
        /*0242*/ 	.byte	0x06
	.zero		1


	//   ....[22]....
        /*0244*/ 	.word	0x00000b60
        /*0248*/ 	.word	0x000000ff
        /*024c*/ 	.word	0x000000a0
        /*0250*/ 	.short	0x0100
        /*0252*/ 	.byte	0x06
	.zero		1


	//   ....[23]....
        /*0254*/ 	.word	0x00000b70
        /*0258*/ 	.word	0x000000ff
        /*025c*/ 	.word	0x000000c0
        /*0260*/ 	.short	0x0100
        /*0262*/ 	.byte	0x06
	.zero		1


	//   ....[24]....
        /*0264*/ 	.word	0x00000b80
        /*0268*/ 	.word	0x000000ff
        /*026c*/ 	.word	0x000000a8
        /*0270*/ 	.short	0x0100
        /*0272*/ 	.byte	0x06
	.zero		1


	//   ....[25]....
        /*0274*/ 	.word	0x00000b90
        /*0278*/ 	.word	0x000000ff
        /*027c*/ 	.word	0x000000c8
        /*0280*/ 	.short	0x0100
        /*0282*/ 	.byte	0x06
	.zero		1


	//   ....[26]....
        /*0284*/ 	.word	0x00000c80
        /*0288*/ 	.word	0x000000ff
        /*028c*/ 	.word	0x000000d0
        /*0290*/ 	.short	0x0100
        /*0292*/ 	.byte	0x05
	.zero		1


	//   ....[27]....
        /*0294*/ 	.word	0x00000c90
        /*0298*/ 	.word	0x000000ff
        /*029c*/ 	.word	0x000000e0
        /*02a0*/ 	.short	0x0100
        /*02a2*/ 	.byte	0x05
	.zero		1


	//   ....[28]....
        /*02a4*/ 	.word	0x00000ca0
        /*02a8*/ 	.word	0x000000ff
        /*02ac*/ 	.word	0x000000d8
        /*02b0*/ 	.short	0x0100
        /*02b2*/ 	.byte	0x05
	.zero		1


	//   ....[29]....
        /*02b4*/ 	.word	0x00000cb0
        /*02b8*/ 	.word	0x000000ff
        /*02bc*/ 	.word	0x000000e8
        /*02c0*/ 	.short	0x0100
        /*02c2*/ 	.byte	0x05
	.zero		1


	//   ....[30]....
        /*02c4*/ 	.word	0x00001580
        /*02c8*/ 	.word	0x00000003
        /*02cc*/ 	.word	0x000000e0
        /*02d0*/ 	.short	0x010a
        /*02d2*/ 	.byte	0xff
	.zero		1


	//   ....[31]....
        /*02d4*/ 	.word	0x000015b0
        /*02d8*/ 	.word	0x00000003
        /*02dc*/ 	.word	0x000000d0
        /*02e0*/ 	.short	0x0101
        /*02e2*/ 	.byte	0xff
	.zero		1


	//   ....[32]....
        /*02e4*/ 	.word	0x00001680
        /*02e8*/ 	.word	0x000000ff
        /*02ec*/ 	.word	0x00000028
        /*02f0*/ 	.short	0x010a
        /*02f2*/ 	.byte	0x08
	.zero		1


	//   ....[33]....
        /*02f4*/ 	.word	0x00001720
        /*02f8*/ 	.word	0x000000ff
        /*02fc*/ 	.word	0x00000028
        /*0300*/ 	.short	0x010a
        /*0302*/ 	.byte	0x21
	.zero		1


	//   ....[34]....
        /*0304*/ 	.word	0x00001880
        /*0308*/ 	.word	0x000000ff
        /*030c*/ 	.word	0x00000028
        /*0310*/ 	.short	0x010a
        /*0312*/ 	.byte	0x08
	.zero		1


	//   ....[35]....
        /*0314*/ 	.word	0x00001970
        /*0318*/ 	.word	0x000000ff
        /*031c*/ 	.word	0x00000068
        /*0320*/ 	.short	0x0101
        /*0322*/ 	.byte	0x04
	.zero		1


	//   ....[36]....
        /*0324*/ 	.word	0x00001990
        /*0328*/ 	.word	0x000000ff
        /*032c*/ 	.word	0x00000028
        /*0330*/ 	.short	0x010a
        /*0332*/ 	.byte	0x08
	.zero		1


	//   ....[37]....
        /*0334*/ 	.word	0x00001a10
        /*0338*/ 	.word	0x000000ff
        /*033c*/ 	.word	0x00000028
        /*0340*/ 	.short	0x010a
        /*0342*/ 	.byte	0x11
	.zero		1


	//   ....[38]....
        /*0344*/ 	.word	0x00001b70
        /*0348*/ 	.word	0x000000ff
        /*034c*/ 	.word	0x00000028
        /*0350*/ 	.short	0x010a
        /*0352*/ 	.byte	0x08
	.zero		1


	//   ....[39]....
        /*0354*/ 	.word	0x00001c90
        /*0358*/ 	.word	0x00000002
        /*035c*/ 	.word	0x00000070
        /*0360*/ 	.short	0x010a
        /*0362*/ 	.byte	0xff
	.zero		1


	//   ....[40]....
        /*0364*/ 	.word	0x00001d50
        /*0368*/ 	.word	0x00000002
        /*036c*/ 	.word	0x00000000
        /*0370*/ 	.short	0x0101
        /*0372*/ 	.byte	0xff
	.zero		1


	//   ....[41]....
        /*0374*/ 	.word	0x000022b0
        /*0378*/ 	.word	0x000000ff
        /*037c*/ 	.word	0x00000000
        /*0380*/ 	.short	0x010a
        /*0382*/ 	.byte	0x05
	.zero		1


	//   ....[42]....
        /*0384*/ 	.word	0x00002340
        /*0388*/ 	.word	0x000000ff
        /*038c*/ 	.word	0x00000000
        /*0390*/ 	.short	0x010a
        /*0392*/ 	.byte	0x05
	.zero		1


	//   ....[43]....
        /*0394*/ 	.word	0x000023d0
        /*0398*/ 	.word	0x000000ff
        /*039c*/ 	.word	0x00000000
        /*03a0*/ 	.short	0x010a
        /*03a2*/ 	.byte	0x05
	.zero		1


	//   ....[44]....
        /*03a4*/ 	.word	0x00002460
        /*03a8*/ 	.word	0x000000ff
        /*03ac*/ 	.word	0x00000000
        /*03b0*/ 	.short	0x010a
        /*03b2*/ 	.byte	0x05
	.zero		1


	//   ....[45]....
        /*03b4*/ 	.word	0x00002500
        /*03b8*/ 	.word	0x00000000
        /*03bc*/ 	.word	0x00000000
        /*03c0*/ 	.short	0x010a
        /*03c2*/ 	.byte	0xff
	.zero		1


	//   ....[46]....
        /*03c4*/ 	.word	0x00002620
        /*03c8*/ 	.word	0x00000000
        /*03cc*/ 	.word	0x000000d0
        /*03d0*/ 	.short	0x010a
        /*03d2*/ 	.byte	0xff
	.zero		1


	//   ....[47]....
        /*03d4*/ 	.word	0x00002680
        /*03d8*/ 	.word	0x00000004
        /*03dc*/ 	.word	0x00000000
        /*03e0*/ 	.short	0x0101
        /*03e2*/ 	.byte	0xff
	.zero		1


	//   ....[48]....
        /*03e4*/ 	.word	0x000026a0
        /*03e8*/ 	.word	0x000000ff
        /*03ec*/ 	.word	0x00000080
        /*03f0*/ 	.short	0x010a
        /*03f2*/ 	.byte	0x05
	.zero		1


	//   ....[49]....
        /*03f4*/ 	.word	0x000027c0
        /*03f8*/ 	.word	0x00000000
        /*03fc*/ 	.word	0x00000070
        /*0400*/ 	.short	0x010a
        /*0402*/ 	.byte	0xff
	.zero		1


	//   ....[50]....
        /*0404*/ 	.word	0x000028d0
        /*0408*/ 	.word	0x00000000
        /*040c*/ 	.word	0x00000000
        /*0410*/ 	.short	0x0101
        /*0412*/ 	.byte	0xff
	.zero		1


	//   ....[51]....
        /*0414*/ 	.word	0x00002960
        /*0418*/ 	.word	0x000000ff
        /*041c*/ 	.word	0x00000080
        /*0420*/ 	.short	0x0106
        /*0422*/ 	.byte	0x05
	.zero		1


	//   ....[52]....
        /*0424*/ 	.word	0x00002980
        /*0428*/ 	.word	0x000000ff
        /*042c*/ 	.word	0x00000080
        /*0430*/ 	.short	0x010a
        /*0432*/ 	.byte	0x05
	.zero		1


	//   ....[53]....
        /*0434*/ 	.word	0x00002a10
        /*0438*/ 	.word	0x000000ff
        /*043c*/ 	.word	0x00000080
        /*0440*/ 	.short	0x0106
        /*0442*/ 	.byte	0x04
	.zero		1


	//   ....[54]....
        /*0444*/ 	.word	0x00002a50
        /*0448*/ 	.word	0x00000000
        /*044c*/ 	.word	0x00000080
        /*0450*/ 	.short	0x010a
        /*0452*/ 	.byte	0xff
	.zero		1


	//   ....[55]....
        /*0454*/ 	.word	0x00002f50
        /*0458*/ 	.word	0x00000000
        /*045c*/ 	.word	0x00000070
        /*0460*/ 	.short	0x010a
        /*0462*/ 	.byte	0xff
	.zero		1


	//   ....[56]....
        /*0464*/ 	.word	0x00003050
        /*0468*/ 	.word	0x00000003
        /*046c*/ 	.word	0x00000000
        /*0470*/ 	.short	0x0101
        /*0472*/ 	.byte	0xff
	.zero		1


	//   ....[57]....
        /*0474*/ 	.word	0x00003060
        /*0478*/ 	.word	0x000000ff
        /*047c*/ 	.word	0x00000000
        /*0480*/ 	.short	0x010a
        /*0482*/ 	.byte	0x04
	.zero		1


	//   ....[58]....
        /*0484*/ 	.word	0x000030e0
        /*0488*/ 	.word	0x000000ff
        /*048c*/ 	.word	0x000000b0
        /*0490*/ 	.short	0x010a
        /*0492*/ 	.byte	0x08
	.zero		1


	//   ....[59]....
        /*0494*/ 	.word	0x000031c0
        /*0498*/ 	.word	0x000000ff
        /*049c*/ 	.word	0x00000000
        /*04a0*/ 	.short	0x010a
        /*04a2*/ 	.byte	0x07
	.zero		1


	//   ....[60]....
        /*04a4*/ 	.word	0x00003300
        /*04a8*/ 	.word	0x000000ff
        /*04ac*/ 	.word	0x00000000
        /*04b0*/ 	.short	0x010a
        /*04b2*/ 	.byte	0x04
	.zero		1


	//   ....[61]....
        /*04b4*/ 	.word	0x000034f0
        /*04b8*/ 	.word	0x000000ff
        /*04bc*/ 	.word	0x00000000
        /*04c0*/ 	.short	0x010a
        /*04c2*/ 	.byte	0x05
	.zero		1


	//   ....[62]....
        /*04c4*/ 	.word	0x00003580
        /*04c8*/ 	.word	0x000000ff
        /*04cc*/ 	.word	0x00000000
        /*04d0*/ 	.short	0x010a
        /*04d2*/ 	.byte	0x05
	.zero		1


	//   ....[63]....
        /*04d4*/ 	.word	0x00003610
        /*04d8*/ 	.word	0x000000ff
        /*04dc*/ 	.word	0x00000000
        /*04e0*/ 	.short	0x010a
        /*04e2*/ 	.byte	0x05
	.zero		1


	//   ....[64]....
        /*04e4*/ 	.word	0x000036a0
        /*04e8*/ 	.word	0x000000ff
        /*04ec*/ 	.word	0x00000000
        /*04f0*/ 	.short	0x010a
        /*04f2*/ 	.byte	0x07
	.zero		1


	//   ....[65]....
        /*04f4*/ 	.word	0x00003ae0
        /*04f8*/ 	.word	0x00000000
        /*04fc*/ 	.word	0x00000070
        /*0500*/ 	.short	0x010a
        /*0502*/ 	.byte	0xff
	.zero		1


	//   ....[66]....
        /*0504*/ 	.word	0x00003bd0
        /*0508*/ 	.word	0x00000000
        /*050c*/ 	.word	0x00000000
        /*0510*/ 	.short	0x0101
        /*0512*/ 	.byte	0xff
	.zero		1


	//   ....[67]....
        /*0514*/ 	.word	0x00003ef0
        /*0518*/ 	.word	0x000000ff
        /*051c*/ 	.word	0x00000068
        /*0520*/ 	.short	0x010a
        /*0522*/ 	.byte	0x06
	.zero		1


	//   ....[68]....
        /*0524*/ 	.word	0x00004070
        /*0528*/ 	.word	0x000000ff
        /*052c*/ 	.word	0x00000058
        /*0530*/ 	.short	0x010a
        /*0532*/ 	.byte	0x06
	.zero		1


	//   ....[69]....
        /*0534*/ 	.word	0x000043a0
        /*0538*/ 	.word	0x000000ff
        /*053c*/ 	.word	0x00000050
        /*0540*/ 	.short	0x010b
        /*0542*/ 	.byte	0x06
	.zero		1


	//   ....[70]....
        /*0544*/ 	.word	0x000043c0
        /*0548*/ 	.word	0x000000ff
        /*054c*/ 	.word	0x00000000
        /*0550*/ 	.short	0x0101
        /*0552*/ 	.byte	0x25
	.zero		1


	//   ....[71]....
        /*0554*/ 	.word	0x00004400
        /*0558*/ 	.word	0x00000000
        /*055c*/ 	.word	0x00000058
        /*0560*/ 	.short	0x010a
        /*0562*/ 	.byte	0xff
	.zero		1


	//   ....[72]....
        /*0564*/ 	.word	0x00004760
        /*0568*/ 	.word	0x00000000
        /*056c*/ 	.word	0x00000070
        /*0570*/ 	.short	0x010a
        /*0572*/ 	.byte	0xff
	.zero		1


	//   ....[73]....
        /*0574*/ 	.word	0x00004870
        /*0578*/ 	.word	0x00000000
        /*057c*/ 	.word	0x00000000
        /*0580*/ 	.short	0x0101
        /*0582*/ 	.byte	0xff
	.zero		1


	//   ....[74]....
        /*0584*/ 	.word	0x00005220
        /*0588*/ 	.word	0x000000ff
        /*058c*/ 	.word	0x00000050
        /*0590*/ 	.short	0x010a
        /*0592*/ 	.byte	0x2b
	.zero		1


	//   ....[75]....
        /*0594*/ 	.word	0x00005240
        /*0598*/ 	.word	0x0000005c
        /*059c*/ 	.word	0x00000090
        /*05a0*/ 	.short	0x010a
        /*05a2*/ 	.byte	0xff
	.zero		1


	//   ....[76]....
        /*05a4*/ 	.word	0x00005390
        /*05a8*/ 	.word	0x000000ff
        /*05ac*/ 	.word	0x00000050
        /*05b0*/ 	.short	0x010a
        /*05b2*/ 	.byte	0x2b
	.zero		1


	//   ....[77]....
        /*05b4*/ 	.word	0x00005470
        /*05b8*/ 	.word	0x000000ff
        /*05bc*/ 	.word	0x00000000
        /*05c0*/ 	.short	0x0101
        /*05c2*/ 	.byte	0x04
	.zero		1


	//   ....[78]....
        /*05c4*/ 	.word	0x000054d0
        /*05c8*/ 	.word	0x0000005c
        /*05cc*/ 	.word	0x00000090
        /*05d0*/ 	.short	0x010a
        /*05d2*/ 	.byte	0xff
	.zero		1


	//   ....[79]....
        /*05d4*/ 	.word	0x000058a0
        /*05d8*/ 	.word	0x000000ff
        /*05dc*/ 	.word	0x00000000
        /*05e0*/ 	.short	0x0101
        /*05e2*/ 	.byte	0x05
	.zero		1


	//   ....[80]....
        /*05e4*/ 	.word	0x00006130
        /*05e8*/ 	.word	0x00000003
        /*05ec*/ 	.word	0x000000e0
        /*05f0*/ 	.short	0x010a
        /*05f2*/ 	.byte	0xff
	.zero		1


	//   ....[81]....
        /*05f4*/ 	.word	0x00006190
        /*05f8*/ 	.word	0x00000002
        /*05fc*/ 	.word	0x00000028
        /*0600*/ 	.short	0x010a
        /*0602*/ 	.byte	0xff
	.zero		1


	//   ....[82]....
        /*0604*/ 	.word	0x000061f0
        /*0608*/ 	.word	0x00000002
        /*060c*/ 	.word	0x00000028
        /*0610*/ 	.short	0x010a
        /*0612*/ 	.byte	0xff
	.zero		1


	//   ....[83]....
        /*0614*/ 	.word	0x00006240
        /*0618*/ 	.word	0x00000002
        /*061c*/ 	.word	0x00000070
        /*0620*/ 	.short	0x010a
        /*0622*/ 	.byte	0xff
	.zero		1


	//   ....[84]....
        /*0624*/ 	.word	0x000062a0
        /*0628*/ 	.word	0x00000000
        /*062c*/ 	.word	0x00000000
        /*0630*/ 	.short	0x010a
        /*0632*/ 	.byte	0xff
	.zero		1


	//   ....[85]....
        /*0634*/ 	.word	0x00006300
        /*0638*/ 	.word	0x00000000
        /*063c*/ 	.word	0x00000000
        /*0640*/ 	.short	0x010a
        /*0642*/ 	.byte	0xff
	.zero		1


	//   ....[86]....
        /*0644*/ 	.word	0x00006360
        /*0648*/ 	.word	0x00000000
        /*064c*/ 	.word	0x00000000
        /*0650*/ 	.short	0x010a
        /*0652*/ 	.byte	0xff
	.zero		1


	//   ....[87]....
        /*0654*/ 	.word	0x000063c0
        /*0658*/ 	.word	0x00000000
        /*065c*/ 	.word	0x00000000
        /*0660*/ 	.short	0x010a
        /*0662*/ 	.byte	0xff
	.zero		1


	//   ....[88]....
        /*0664*/ 	.word	0x00006410
        /*0668*/ 	.word	0x00000000
        /*066c*/ 	.word	0x000000d0
        /*0670*/ 	.short	0x010a
        /*0672*/ 	.byte	0xff
	.zero		1


	//   ....[89]....
        /*0674*/ 	.word	0x00006470
        /*0678*/ 	.word	0x00000000
        /*067c*/ 	.word	0x00000080
        /*0680*/ 	.short	0x010a
        /*0682*/ 	.byte	0xff
	.zero		1


	//   ....[90]....
        /*0684*/ 	.word	0x000064c0
        /*0688*/ 	.word	0x00000000
        /*068c*/ 	.word	0x00000070
        /*0690*/ 	.short	0x010a
        /*0692*/ 	.byte	0xff
	.zero		1


	//   ....[91]....
        /*0694*/ 	.word	0x00006520
        /*0698*/ 	.word	0x00000000
        /*069c*/ 	.word	0x00000080
        /*06a0*/ 	.short	0x010a
        /*06a2*/ 	.byte	0xff
	.zero		1


	//   ....[92]....
        /*06a4*/ 	.word	0x00006570
        /*06a8*/ 	.word	0x00000000
        /*06ac*/ 	.word	0x00000070
        /*06b0*/ 	.short	0x010a
        /*06b2*/ 	.byte	0xff
	.zero		1


	//   ....[93]....
        /*06b4*/ 	.word	0x000065d0
        /*06b8*/ 	.word	0x00000003
        /*06bc*/ 	.word	0x000000b0
        /*06c0*/ 	.short	0x010a
        /*06c2*/ 	.byte	0xff
	.zero		1


	//   ....[94]....
        /*06c4*/ 	.word	0x00006630
        /*06c8*/ 	.word	0x00000000
        /*06cc*/ 	.word	0x00000000
        /*06d0*/ 	.short	0x010a
        /*06d2*/ 	.byte	0xff
	.zero		1


	//   ....[95]....
        /*06d4*/ 	.word	0x00006690
        /*06d8*/ 	.word	0x00000000
        /*06dc*/ 	.word	0x00000000
        /*06e0*/ 	.short	0x010a
        /*06e2*/ 	.byte	0xff
	.zero		1


	//   ....[96]....
        /*06e4*/ 	.word	0x000066f0
        /*06e8*/ 	.word	0x00000000
        /*06ec*/ 	.word	0x00000000
        /*06f0*/ 	.short	0x010a
        /*06f2*/ 	.byte	0xff
	.zero		1


	//   ....[97]....
        /*06f4*/ 	.word	0x00006750
        /*06f8*/ 	.word	0x00000000
        /*06fc*/ 	.word	0x00000000
        /*0700*/ 	.short	0x010a
        /*0702*/ 	.byte	0xff
	.zero		1


	//   ....[98]....
        /*0704*/ 	.word	0x000067b0
        /*0708*/ 	.word	0x00000000
        /*070c*/ 	.word	0x00000000
        /*0710*/ 	.short	0x010a
        /*0712*/ 	.byte	0xff
	.zero		1


	//   ....[99]....
        /*0714*/ 	.word	0x00006800
        /*0718*/ 	.word	0x00000000
        /*071c*/ 	.word	0x00000070
        /*0720*/ 	.short	0x010a
        /*0722*/ 	.byte	0xff
	.zero		1


	//   ....[100]....
        /*0724*/ 	.word	0x00006860
        /*0728*/ 	.word	0x00000000
        /*072c*/ 	.word	0x00000068
        /*0730*/ 	.short	0x010a
        /*0732*/ 	.byte	0xff
	.zero		1


	//   ....[101]....
        /*0734*/ 	.word	0x000068c0
        /*0738*/ 	.word	0x00000003
        /*073c*/ 	.word	0x00000058
        /*0740*/ 	.short	0x010a
        /*0742*/ 	.byte	0xff
	.zero		1


	//   ....[102]....
        /*0744*/ 	.word	0x00006910
        /*0748*/ 	.word	0x00000000
        /*074c*/ 	.word	0x00000070
        /*0750*/ 	.short	0x010a
        /*0752*/ 	.byte	0xff
	.zero		1


	//   ....[103]....
        /*0754*/ 	.word	0x00006970
        /*0758*/ 	.word	0x00000000
        /*075c*/ 	.word	0x00000050
        /*0760*/ 	.short	0x010a
        /*0762*/ 	.byte	0xff
	.zero		1


	//   ....[104]....
        /*0764*/ 	.word	0x000069c0
        /*0768*/ 	.word	0x0000005c
        /*076c*/ 	.word	0x00000090
        /*0770*/ 	.short	0x010a
        /*0772*/ 	.byte	0xff
	.zero		1


	//----- nvinfo : EIATTR_NUM_MBARRIERS
	.align		4
.L_47:
        /*0774*/ 	.byte	0x03, 0x38
        /*0776*/ 	.short	0x001e


	//----- nvinfo : EIATTR_EXIT_INSTR_OFFSETS
	.align		4
        /*0778*/ 	.byte	0x04, 0x1c
        /*077a*/ 	.short	(.L_49 - .L_48)


	//   ....[0]....
.L_48:
        /*077c*/ 	.word	0x00002530


	//   ....[1]....
        /*0780*/ 	.word	0x00002a20


	//   ....[2]....
        /*0784*/ 	.word	0x00002a80


	//   ....[3]....
        /*0788*/ 	.word	0x00003900


	//   ....[4]....
        /*078c*/ 	.word	0x00004430


	//   ....[5]....
        /*0790*/ 	.word	0x00004470


	//   ....[6]....
        /*0794*/ 	.word	0x00006120


	//----- nvinfo : EIATTR_MAX_THREADS
	.align		4
.L_49:
        /*0798*/ 	.byte	0x04, 0x05
        /*079a*/ 	.short	(.L_51 - .L_50)
.L_50:
        /*079c*/ 	.word	0x00000100
        /*07a0*/ 	.word	0x00000001
        /*07a4*/ 	.word	0x00000001


	//----- nvinfo : EIATTR_CRS_STACK_SIZE
	.align		4
.L_51:
        /*07a8*/ 	.byte	0x04, 0x1e
        /*07aa*/ 	.short	(.L_53 - .L_52)
.L_52:
        /*07ac*/ 	.word	0x00000000


	//----- nvinfo : EIATTR_CBANK_PARAM_SIZE
	.align		4
.L_53:
        /*07b0*/ 	.byte	0x03, 0x19
        /*07b2*/ 	.short	0x0800


	//----- nvinfo : EIATTR_PARAM_CBANK
	.align		4
        /*07b4*/ 	.byte	0x04, 0x0a
        /*07b6*/ 	.short	(.L_55 - .L_54)
	.align		4
.L_54:
        /*07b8*/ 	.word	index@(.nv.constant0._ZN7cutlass13device_kernelINS_4gemm6kernel13GemmUniversalIN4cute5tupleIJiiiiEEENS1_10collective13CollectiveMmaINS1_35MainloopSm100TmaUmmaWarpSpecializedILi5ELi2ELi4ENS5_IJNS4_1CILi1EEESB_SB_EEEEENS5_IJNSA_ILi64EEESE_SE_EEENS_12float_e4m3_tENS5_IJlSB_lEEESG_SH_NS4_8TiledMMAINS4_8MMA_AtomIJNS4_10MMA_TraitsINS4_19SM100_MMA_F8F6F4_SSEJSG_SG_fSE_SE_NS4_17integral_constantINS4_4UMMA5MajorELSO_0EEESP_NSM_INSN_7ScaleInELSQ_0EEESR_EEEEEENS4_6LayoutISC_NS5_IJNSA_ILi0EEESV_SV_EEEEENS5_IJNS4_10UnderscoreESY_SY_EEEEENS4_13SM90_TMA_LOADENS4_14ComposedLayoutINS4_7SwizzleILi2ELi4ELi3EEENS4_18smem_ptr_flag_bitsILi8EEENSU_INS5_IJNSA_ILi8EEESE_EEENS5_IJSE_SB_EEEEEEEvNS4_8identityES11_S1B_vS1C_EENS_8epilogue10collective18CollectiveEpilogueINS1E_23Sm100TmaWarpSpecializedILi1ELi1ELi32ELb0ELb0EEEJSF_NS5_IJNSU_ISE_SB_EES1J_EEESG_SH_SG_SH_NS1E_6fusion15FusionCallbacksIS1I_NS1L_17LinearCombinationISG_fSG_fLNS_15FloatRoundStyleE2EEESF_S1K_JEEENS4_5SM1004TMEM4LOAD26SM100_TMEM_LOAD_16dp32b32xES11_S1B_NS4_39AutoVectorizingCopyWithAssumedAlignmentILi128EEENS4_14SM90_TMA_STOREES1B_S1W_S1W_EEEvvEEEEvNT_6ParamsE)
        /*07bc*/ 	.short	0x0380
        /*07be*/ 	.short	0x0800


	//----- nvinfo : EIATTR_SW_WAR
	.align		4
.L_55:
        /*07c0*/ 	.byte	0x04, 0x36
        /*07c2*/ 	.short	(.L_57 - .L_56)
.L_56:
        /*07c4*/ 	.word	0x00000008
.L_57:


//--------------------- .nv.callgraph             --------------------------
	.section	.nv.callgraph,"",@"SHT_CUDA_CALLGRAPH"
	.align	4
	.sectionentsize	8
	.align		4
        /*0000*/ 	.word	0x00000000
	.align		4
        /*0004*/ 	.word	0xffffffff
	.align		4
        /*0008*/ 	.word	index@(_ZN7cutlass13device_kernelINS_4gemm6kernel13GemmUniversalIN4cute5tupleIJiiiiEEENS1_10collective13CollectiveMmaINS1_35MainloopSm100TmaUmmaWarpSpecializedILi5ELi2ELi4ENS5_IJNS4_1CILi1EEESB_SB_EEEEENS5_IJNSA_ILi64EEESE_SE_EEENS_12float_e4m3_tENS5_IJlSB_lEEESG_SH_NS4_8TiledMMAINS4_8MMA_AtomIJNS4_10MMA_TraitsINS4_19SM100_MMA_F8F6F4_SSEJSG_SG_fSE_SE_NS4_17integral_constantINS4_4UMMA5MajorELSO_0EEESP_NSM_INSN_7ScaleInELSQ_0EEESR_EEEEEENS4_6LayoutISC_NS5_IJNSA_ILi0EEESV_SV_EEEEENS5_IJNS4_10UnderscoreESY_SY_EEEEENS4_13SM90_TMA_LOADENS4_14ComposedLayoutINS4_7SwizzleILi2ELi4ELi3EEENS4_18smem_ptr_flag_bitsILi8EEENSU_INS5_IJNSA_ILi8EEESE_EEENS5_IJSE_SB_EEEEEEEvNS4_8identityES11_S1B_vS1C_EENS_8epilogue10collective18CollectiveEpilogueINS1E_23Sm100TmaWarpSpecializedILi1ELi1ELi32ELb0ELb0EEEJSF_NS5_IJNSU_ISE_SB_EES1J_EEESG_SH_SG_SH_NS1E_6fusion15FusionCallbacksIS1I_NS1L_17LinearCombinationISG_fSG_fLNS_15FloatRoundStyleE2EEESF_S1K_JEEENS4_5SM1004TMEM4LOAD26SM100_TMEM_LOAD_16dp32b32xES11_S1B_NS4_39AutoVectorizingCopyWithAssumedAlignmentILi128EEENS4_14SM90_TMA_STOREES1B_S1W_S1W_EEEvvEEEEvNT_6ParamsE)
	.align		4
        /*000c*/ 	.word	index@(__assertfail)
	.align		4
        /*0010*/ 	.word	0x00000000
	.align		4
        /*0014*/ 	.word	0xfffffffe
	.align		4
        /*0018*/ 	.word	0x00000000
	.align		4
        /*001c*/ 	.word	0xfffffffd
	.align		4
        /*0020*/ 	.word	0x00000000
	.align		4
        /*0024*/ 	.word	0xfffffffc


//--------------------- .nv.constant4             --------------------------
	.section	.nv.constant4,"a",@progbits
	.align	8
	.align		8
.nv.constant4:
        /*0000*/ 	.dword	__assertfail
	.align		8
        /*0008*/ 	.dword	__unnamed_1
	.align		8
        /*0010*/ 	.dword	__unnamed_2
	.align		8
        /*0018*/ 	.dword	_ZN40_INTERNAL_5489be4b_4_k_cu_5047fb7f_277584cuda3std3__45__cpo5beginE
	.align		8
        /*0020*/ 	.dword	_ZN40_INTERNAL_5489be4b_4_k_cu_5047fb7f_277584cuda3std3__45__cpo3endE
	.align		8
        /*0028*/ 	.dword	_ZN40_INTERNAL_5489be4b_4_k_cu_5047fb7f_277584cuda3std3__45__cpo6cbeginE
	.align		8
        /*0030*/ 	.dword	_ZN40_INTERNAL_5489be4b_4_k_cu_5047fb7f_277584cuda3std3__45__cpo4cendE
	.align		8
        /*0038*/ 	.dword	_ZN40_INTERNAL_5489be4b_4_k_cu_5047fb7f_277584cuda3std3__442_GLOBAL__N__5489be4b_4_k_cu_5047fb7f_277586ignoreE
	.align		8
        /*0040*/ 	.dword	_ZN40_INTERNAL_5489be4b_4_k_cu_5047fb7f_277584cuda3std3__419piecewise_constructE
	.align		8
        /*0048*/ 	.dword	_ZN40_INTERNAL_5489be4b_4_k_cu_5047fb7f_277584cuda3std3__48in_placeE
	.align		8
        /*0050*/ 	.dword	_ZN40_INTERNAL_5489be4b_4_k_cu_5047fb7f_277584cuda3std6ranges3__45__cpo4swapE
	.align		8
        /*0058*/ 	.dword	_ZN40_INTERNAL_5489be4b_4_k_cu_5047fb7f_277584cuda3std6ranges3__45__cpo9iter_moveE
	.align		8
        /*0060*/ 	.dword	_ZN40_INTERNAL_5489be4b_4_k_cu_5047fb7f_277584cute7productE
	.align		8
        /*0068*/ 	.dword	_ZN40_INTERNAL_5489be4b_4_k_cu_5047fb7f_277584cute1_E
	.align		8
        /*0070*/ 	.dword	$str$25
	.align		8
        /*0078*/ 	.dword	$str$26
	.align		8
        /*0080*/ 	.dword	$str$27
	.align		8
        /*0088*/ 	.dword	$str$28


//--------------------- .text._ZN7cutlass13device_kernelINS_4gemm6kernel13GemmUniversalIN4cute5tupleIJiiiiEEENS1_10collective13CollectiveMmaINS1_35MainloopSm100TmaUmmaWarpSpecializedILi5ELi2ELi4ENS5_IJNS4_1CILi1EEESB_SB_EEEEENS5_IJNSA_ILi64EEESE_SE_EEENS_12float_e4m3_tENS5_IJlSB_lEEESG_SH_NS4_8TiledMMAINS4_8MMA_AtomIJNS4_10MMA_TraitsINS4_19SM100_MMA_F8F6F4_SSEJSG_SG_fSE_SE_NS4_17integral_constantINS4_4UMMA5MajorELSO_0EEESP_NSM_INSN_7ScaleInELSQ_0EEESR_EEEEEENS4_6LayoutISC_NS5_IJNSA_ILi0EEESV_SV_EEEEENS5_IJNS4_10UnderscoreESY_SY_EEEEENS4_13SM90_TMA_LOADENS4_14ComposedLayoutINS4_7SwizzleILi2ELi4ELi3EEENS4_18smem_ptr_flag_bitsILi8EEENSU_INS5_IJNSA_ILi8EEESE_EEENS5_IJSE_SB_EEEEEEEvNS4_8identityES11_S1B_vS1C_EENS_8epilogue10collective18CollectiveEpilogueINS1E_23Sm100TmaWarpSpecializedILi1ELi1ELi32ELb0ELb0EEEJSF_NS5_IJNSU_ISE_SB_EES1J_EEESG_SH_SG_SH_NS1E_6fusion15FusionCallbacksIS1I_NS1L_17LinearCombinationISG_fSG_fLNS_15FloatRoundStyleE2EEESF_S1K_JEEENS4_5SM1004TMEM4LOAD26SM100_TMEM_LOAD_16dp32b32xES11_S1B_NS4_39AutoVectorizingCopyWithAssumedAlignmentILi128EEENS4_14SM90_TMA_STOREES1B_S1W_S1W_EEEvvEEEEvNT_6ParamsE --------------------------
	.section	.text._ZN7cutlass13device_kernelINS_4gemm6kernel13GemmUniversalIN4cute5tupleIJiiiiEEENS1_10collective13CollectiveMmaINS1_35MainloopSm100TmaUmmaWarpSpecializedILi5ELi2ELi4ENS5_IJNS4_1CILi1EEESB_SB_EEEEENS5_IJNSA_ILi64EEESE_SE_EEENS_12float_e4m3_tENS5_IJlSB_lEEESG_SH_NS4_8TiledMMAINS4_8MMA_AtomIJNS4_10MMA_TraitsINS4_19SM100_MMA_F8F6F4_SSEJSG_SG_fSE_SE_NS4_17integral_constantINS4_4UMMA5MajorELSO_0EEESP_NSM_INSN_7ScaleInELSQ_0EEESR_EEEEEENS4_6LayoutISC_NS5_IJNSA_ILi0EEESV_SV_EEEEENS5_IJNS4_10UnderscoreESY_SY_EEEEENS4_13SM90_TMA_LOADENS4_14ComposedLayoutINS4_7SwizzleILi2ELi4ELi3EEENS4_18smem_ptr_flag_bitsILi8EEENSU_INS5_IJNSA_ILi8EEESE_EEENS5_IJSE_SB_EEEEEEEvNS4_8identityES11_S1B_vS1C_EENS_8epilogue10collective18CollectiveEpilogueINS1E_23Sm100TmaWarpSpecializedILi1ELi1ELi32ELb0ELb0EEEJSF_NS5_IJNSU_ISE_SB_EES1J_EEESG_SH_SG_SH_NS1E_6fusion15FusionCallbacksIS1I_NS1L_17LinearCombinationISG_fSG_fLNS_15FloatRoundStyleE2EEESF_S1K_JEEENS4_5SM1004TMEM4LOAD26SM100_TMEM_LOAD_16dp32b32xES11_S1B_NS4_39AutoVectorizingCopyWithAssumedAlignmentILi128EEENS4_14SM90_TMA_STOREES1B_S1W_S1W_EEEvvEEEEvNT_6ParamsE,"ax",@progbits
	.align	128
.text._ZN7cutlass13device_kernelINS_4gemm6kernel13GemmUniversalIN4cute5tupleIJiiiiEEENS1_10collective13CollectiveMmaINS1_35MainloopSm100TmaUmmaWarpSpecializedILi5ELi2ELi4ENS5_IJNS4_1CILi1EEESB_SB_EEEEENS5_IJNSA_ILi64EEESE_SE_EEENS_12float_e4m3_tENS5_IJlSB_lEEESG_SH_NS4_8TiledMMAINS4_8MMA_AtomIJNS4_10MMA_TraitsINS4_19SM100_MMA_F8F6F4_SSEJSG_SG_fSE_SE_NS4_17integral_constantINS4_4UMMA5MajorELSO_0EEESP_NSM_INSN_7ScaleInELSQ_0EEESR_EEEEEENS4_6LayoutISC_NS5_IJNSA_ILi0EEESV_SV_EEEEENS5_IJNS4_10UnderscoreESY_SY_EEEEENS4_13SM90_TMA_LOADENS4_14ComposedLayoutINS4_7SwizzleILi2ELi4ELi3EEENS4_18smem_ptr_flag_bitsILi8EEENSU_INS5_IJNSA_ILi8EEESE_EEENS5_IJSE_SB_EEEEEEEvNS4_8identityES11_S1B_vS1C_EENS_8epilogue10collective18CollectiveEpilogueINS1E_23Sm100TmaWarpSpecializedILi1ELi1ELi32ELb0ELb0EEEJSF_NS5_IJNSU_ISE_SB_EES1J_EEESG_SH_SG_SH_NS1E_6fusion15FusionCallbacksIS1I_NS1L_17LinearCombinationISG_fSG_fLNS_15FloatRoundStyleE2EEESF_S1K_JEEENS4_5SM1004TMEM4LOAD26SM100_TMEM_LOAD_16dp32b32xES11_S1B_NS4_39AutoVectorizingCopyWithAssumedAlignmentILi128EEENS4_14SM90_TMA_STOREES1B_S1W_S1W_EEEvvEEEEvNT_6ParamsE:
        .type           _ZN7cutlass13device_kernelINS_4gemm6kernel13GemmUniversalIN4cute5tupleIJiiiiEEENS1_10collective13CollectiveMmaINS1_35MainloopSm100TmaUmmaWarpSpecializedILi5ELi2ELi4ENS5_IJNS4_1CILi1EEESB_SB_EEEEENS5_IJNSA_ILi64EEESE_SE_EEENS_12float_e4m3_tENS5_IJlSB_lEEESG_SH_NS4_8TiledMMAINS4_8MMA_AtomIJNS4_10MMA_TraitsINS4_19SM100_MMA_F8F6F4_SSEJSG_SG_fSE_SE_NS4_17integral_constantINS4_4UMMA5MajorELSO_0EEESP_NSM_INSN_7ScaleInELSQ_0EEESR_EEEEEENS4_6LayoutISC_NS5_IJNSA_ILi0EEESV_SV_EEEEENS5_IJNS4_10UnderscoreESY_SY_EEEEENS4_13SM90_TMA_LOADENS4_14ComposedLayoutINS4_7SwizzleILi2ELi4ELi3EEENS4_18smem_ptr_flag_bitsILi8EEENSU_INS5_IJNSA_ILi8EEESE_EEENS5_IJSE_SB_EEEEEEEvNS4_8identityES11_S1B_vS1C_EENS_8epilogue10collective18CollectiveEpilogueINS1E_23Sm100TmaWarpSpecializedILi1ELi1ELi32ELb0ELb0EEEJSF_NS5_IJNSU_ISE_SB_EES1J_EEESG_SH_SG_SH_NS1E_6fusion15FusionCallbacksIS1I_NS1L_17LinearCombinationISG_fSG_fLNS_15FloatRoundStyleE2EEESF_S1K_JEEENS4_5SM1004TMEM4LOAD26SM100_TMEM_LOAD_16dp32b32xES11_S1B_NS4_39AutoVectorizingCopyWithAssumedAlignmentILi128EEENS4_14SM90_TMA_STOREES1B_S1W_S1W_EEEvvEEEEvNT_6ParamsE,@function
        .size           _ZN7cutlass13device_kernelINS_4gemm6kernel13GemmUniversalIN4cute5tupleIJiiiiEEENS1_10collective13CollectiveMmaINS1_35MainloopSm100TmaUmmaWarpSpecializedILi5ELi2ELi4ENS5_IJNS4_1CILi1EEESB_SB_EEEEENS5_IJNSA_ILi64EEESE_SE_EEENS_12float_e4m3_tENS5_IJlSB_lEEESG_SH_NS4_8TiledMMAINS4_8MMA_AtomIJNS4_10MMA_TraitsINS4_19SM100_MMA_F8F6F4_SSEJSG_SG_fSE_SE_NS4_17integral_constantINS4_4UMMA5MajorELSO_0EEESP_NSM_INSN_7ScaleInELSQ_0EEESR_EEEEEENS4_6LayoutISC_NS5_IJNSA_ILi0EEESV_SV_EEEEENS5_IJNS4_10UnderscoreESY_SY_EEEEENS4_13SM90_TMA_LOADENS4_14ComposedLayoutINS4_7SwizzleILi2ELi4ELi3EEENS4_18smem_ptr_flag_bitsILi8EEENSU_INS5_IJNSA_ILi8EEESE_EEENS5_IJSE_SB_EEEEEEEvNS4_8identityES11_S1B_vS1C_EENS_8epilogue10collective18CollectiveEpilogueINS1E_23Sm100TmaWarpSpecializedILi1ELi1ELi32ELb0ELb0EEEJSF_NS5_IJNSU_ISE_SB_EES1J_EEESG_SH_SG_SH_NS1E_6fusion15FusionCallbacksIS1I_NS1L_17LinearCombinationISG_fSG_fLNS_15FloatRoundStyleE2EEESF_S1K_JEEENS4_5SM1004TMEM4LOAD26SM100_TMEM_LOAD_16dp32b32xES11_S1B_NS4_39AutoVectorizingCopyWithAssumedAlignmentILi128EEENS4_14SM90_TMA_STOREES1B_S1W_S1W_EEEvvEEEEvNT_6ParamsE,(.L_x_131 - _ZN7cutlass13device_kernelINS_4gemm6kernel13GemmUniversalIN4cute5tupleIJiiiiEEENS1_10collective13CollectiveMmaINS1_35MainloopSm100TmaUmmaWarpSpecializedILi5ELi2ELi4ENS5_IJNS4_1CILi1EEESB_SB_EEEEENS5_IJNSA_ILi64EEESE_SE_EEENS_12float_e4m3_tENS5_IJlSB_lEEESG_SH_NS4_8TiledMMAINS4_8MMA_AtomIJNS4_10MMA_TraitsINS4_19SM100_MMA_F8F6F4_SSEJSG_SG_fSE_SE_NS4_17integral_constantINS4_4UMMA5MajorELSO_0EEESP_NSM_INSN_7ScaleInELSQ_0EEESR_EEEEEENS4_6LayoutISC_NS5_IJNSA_ILi0EEESV_SV_EEEEENS5_IJNS4_10UnderscoreESY_SY_EEEEENS4_13SM90_TMA_LOADENS4_14ComposedLayoutINS4_7SwizzleILi2ELi4ELi3EEENS4_18smem_ptr_flag_bitsILi8EEENSU_INS5_IJNSA_ILi8EEESE_EEENS5_IJSE_SB_EEEEEEEvNS4_8identityES11_S1B_vS1C_EENS_8epilogue10collective18CollectiveEpilogueINS1E_23Sm100TmaWarpSpecializedILi1ELi1ELi32ELb0ELb0EEEJSF_NS5_IJNSU_ISE_SB_EES1J_EEESG_SH_SG_SH_NS1E_6fusion15FusionCallbacksIS1I_NS1L_17LinearCombinationISG_fSG_fLNS_15FloatRoundStyleE2EEESF_S1K_JEEENS4_5SM1004TMEM4LOAD26SM100_TMEM_LOAD_16dp32b32xES11_S1B_NS4_39AutoVectorizingCopyWithAssumedAlignmentILi128EEENS4_14SM90_TMA_STOREES1B_S1W_S1W_EEEvvEEEEvNT_6ParamsE)
        .other          _ZN7cutlass13device_kernelINS_4gemm6kernel13GemmUniversalIN4cute5tupleIJiiiiEEENS1_10collective13CollectiveMmaINS1_35MainloopSm100TmaUmmaWarpSpecializedILi5ELi2ELi4ENS5_IJNS4_1CILi1EEESB_SB_EEEEENS5_IJNSA_ILi64EEESE_SE_EEENS_12float_e4m3_tENS5_IJlSB_lEEESG_SH_NS4_8TiledMMAINS4_8MMA_AtomIJNS4_10MMA_TraitsINS4_19SM100_MMA_F8F6F4_SSEJSG_SG_fSE_SE_NS4_17integral_constantINS4_4UMMA5MajorELSO_0EEESP_NSM_INSN_7ScaleInELSQ_0EEESR_EEEEEENS4_6LayoutISC_NS5_IJNSA_ILi0EEESV_SV_EEEEENS5_IJNS4_10UnderscoreESY_SY_EEEEENS4_13SM90_TMA_LOADENS4_14ComposedLayoutINS4_7SwizzleILi2ELi4ELi3EEENS4_18smem_ptr_flag_bitsILi8EEENSU_INS5_IJNSA_ILi8EEESE_EEENS5_IJSE_SB_EEEEEEEvNS4_8identityES11_S1B_vS1C_EENS_8epilogue10collective18CollectiveEpilogueINS1E_23Sm100TmaWarpSpecializedILi1ELi1ELi32ELb0ELb0EEEJSF_NS5_IJNSU_ISE_SB_EES1J_EEESG_SH_SG_SH_NS1E_6fusion15FusionCallbacksIS1I_NS1L_17LinearCombinationISG_fSG_fLNS_15FloatRoundStyleE2EEESF_S1K_JEEENS4_5SM1004TMEM4LOAD26SM100_TMEM_LOAD_16dp32b32xES11_S1B_NS4_39AutoVectorizingCopyWithAssumedAlignmentILi128EEENS4_14SM90_TMA_STOREES1B_S1W_S1W_EEEvvEEEEvNT_6ParamsE,@"STO_CUDA_ENTRY STV_DEFAULT"
_ZN7cutlass13device_kernelINS_4gemm6kernel13GemmUniversalIN4cute5tupleIJiiiiEEENS1_10collective13CollectiveMmaINS1_35MainloopSm100TmaUmmaWarpSpecializedILi5ELi2ELi4ENS5_IJNS4_1CILi1EEESB_SB_EEEEENS5_IJNSA_ILi64EEESE_SE_EEENS_12float_e4m3_tENS5_IJlSB_lEEESG_SH_NS4_8TiledMMAINS4_8MMA_AtomIJNS4_10MMA_TraitsINS4_19SM100_MMA_F8F6F4_SSEJSG_SG_fSE_SE_NS4_17integral_constantINS4_4UMMA5MajorELSO_0EEESP_NSM_INSN_7ScaleInELSQ_0EEESR_EEEEEENS4_6LayoutISC_NS5_IJNSA_ILi0EEESV_SV_EEEEENS5_IJNS4_10UnderscoreESY_SY_EEEEENS4_13SM90_TMA_LOADENS4_14ComposedLayoutINS4_7SwizzleILi2ELi4ELi3EEENS4_18smem_ptr_flag_bitsILi8EEENSU_INS5_IJNSA_ILi8EEESE_EEENS5_IJSE_SB_EEEEEEEvNS4_8identityES11_S1B_vS1C_EENS_8epilogue10collective18CollectiveEpilogueINS1E_23Sm100TmaWarpSpecializedILi1ELi1ELi32ELb0ELb0EEEJSF_NS5_IJNSU_ISE_SB_EES1J_EEESG_SH_SG_SH_NS1E_6fusion15FusionCallbacksIS1I_NS1L_17LinearCombinationISG_fSG_fLNS_15FloatRoundStyleE2EEESF_S1K_JEEENS4_5SM1004TMEM4LOAD26SM100_TMEM_LOAD_16dp32b32xES11_S1B_NS4_39AutoVectorizingCopyWithAssumedAlignmentILi128EEENS4_14SM90_TMA_STOREES1B_S1W_S1W_EEEvvEEEEvNT_6ParamsE:
[----:B------:R-:W1:Y:S01]  /*0000*/  LDC R1, c[0x0][0x37c] ;  /* 0x0000df00ff017b82 */ /* 0x000e620000000800 */
[----:B------:R-:W2:Y:S01]  /*0010*/  S2R R101, SR_TID.X ;  /* 0x0000000000657919 */ /* 0x000ea20000002100 */
[----:B------:R-:W3:Y:S01]  /*0020*/  LDCU.64 UR4, c[0x0][0x890] ;  /* 0x00011200ff0477ac */ /* 0x000ee20008000a00 */
[----:B------:R-:W-:Y:S02]  /*0030*/  PRMT R96, RZ, 0x7610, R96 ;  /* 0x00007610ff607816 */ /* 0x000fe40000000060 */
[----:B------:R-:W-:Y:S01]  /*0040*/  ELECT P5, URZ, PT ;  /* 0x0000000000ff782f */ /* 0x000fe200038a0000 */
[----:B------:R-:W4:Y:S01]  /*0050*/  LDCU.64 UR40, c[0x0][0x358] ;  /* 0x00006b00ff2877ac */ /* 0x000f220008000a00 */
[----:B---3--:R-:W-:-:S04]  /*0060*/  UISETP.NE.U32.AND UP0, UPT, UR4, URZ, UPT ;  /* 0x000000ff0400728c */ /* 0x008fc8000bf05070 */
[----:B------:R-:W-:Y:S01]  /*0070*/  UISETP.NE.AND.EX UP0, UPT, UR5, URZ, UPT, UP0 ;  /* 0x000000ff0500728c */ /* 0x000fe2000bf05300 */
[----:B--2---:R-:W-:-:S05]  /*0080*/  SHF.R.U32.HI R104, RZ, 0x5, R101 ;  /* 0x00000005ff687819 */ /* 0x004fca0000011665 */
[----:B------:R-:W2:Y:S02]  /*0090*/  SHFL.IDX PT, R0, R104, RZ, 0x1f ;  /* 0x00001fff68007589 */ /* 0x000ea400000e0000 */
[----:B--2---:R-:W-:Y:S01]  /*00a0*/  R2UR UR8, R0 ;  /* 0x00000000000872ca */ /* 0x004fe200000e0000 */
[----:B-1--4-:R-:W-:-:S14]  /*00b0*/  BRA.U UP0, `(.L_x_0) ;  /* 0x00000001002c7547 */ /* 0x012fdc000b800000 */
[----:B------:R-:W1:Y:S02]  /*00c0*/  LDCU.64 UR6, c[0x0][0x888] ;  /* 0x00011100ff0677ac */ /* 0x000e640008000a00 */
[----:B-1----:R-:W-:-:S04]  /*00d0*/  UISETP.NE.U32.AND UP0, UPT, UR6, URZ, UPT ;  /* 0x000000ff0600728c */ /* 0x002fc8000bf05070 */
[----:B------:R-:W-:-:S09]  /*00e0*/  UISETP.NE.AND.EX UP0, UPT, UR7, URZ, UPT, UP0 ;  /* 0x000000ff0700728c */ /* 0x000fd2000bf05300 */
[----:B------:R-:W-:Y:S05]  /*00f0*/  BRA.U !UP0, `(.L_x_1) ;  /* 0x0000000108107547 */ /* 0x000fea000b800000 */
[----:B------:R-:W1:Y:S02]  /*0100*/  LDC.64 R2, c[0x0][0x888] ;  /* 0x00022200ff027b82 */ /* 0x000e640000000a00 */
[----:B-1----:R1:W5:Y:S01]  /*0110*/  LDG.E R49, desc[UR40][R2.64] ;  /* 0x0000002802317981 */ /* 0x002362000c1e1900 */
[----:B------:R-:W-:Y:S01]  /*0120*/  HFMA2 R96, -RZ, RZ, 0, 5.9604644775390625e-08 ;  /* 0x00000001ff607431 */ /* 0x000fe200000001ff */
[----:B------:R-:W-:Y:S05]  /*0130*/  BRA `(.L_x_0) ;  /* 0x00000000000c7947 */ /* 0x000fea0003800000 */
.L_x_1:
[----:B------:R-:W1:Y:S01]  /*0140*/  LDCU UR6, c[0x0][0x880] ;  /* 0x00011000ff0677ac */ /* 0x000e620008000800 */
[----:B------:R-:W-:Y:S01]  /*0150*/  HFMA2 R96, -RZ, RZ, 0, 5.9604644775390625e-08 ;  /* 0x00000001ff607431 */ /* 0x000fe200000001ff */
[----:B-1----:R-:W-:-:S07]  /*0160*/  MOV R49, UR6 ;  /* 0x0000000600317c02 */ /* 0x002fce0008000f00 */
.L_x_0:
[----:B------:R-:W2:Y:S02]  /*0170*/  LDCU.64 UR6, c[0x0][0x8b0] ;  /* 0x00011600ff0677ac */ /* 0x000ea40008000a00 */
[----:B--2---:R-:W-:-:S04]  /*0180*/  UISETP.NE.U32.AND UP0, UPT, UR6, URZ, UPT ;  /* 0x000000ff0600728c */ /* 0x004fc8000bf05070 */
[----:B------:R-:W-:-:S09]  /*0190*/  UISETP.NE.AND.EX UP0, UPT, UR7, URZ, UPT, UP0 ;  /* 0x000000ff0700728c */ /* 0x000fd2000bf05300 */
[----:B------:R-:W-:Y:S05]  /*01a0*/  BRA.U UP0, `(.L_x_2) ;  /* 0x0000000100247547 */ /* 0x000fea000b800000 */
[----:B------:R-:W2:Y:S02]  /*01b0*/  LDCU.64 UR6, c[0x0][0x8a8] ;  /* 0x00011500ff0677ac */ /* 0x000ea40008000a00 */
[----:B--2---:R-:W-:-:S04]  /*01c0*/  UISETP.NE.U32.AND UP0, UPT, UR6, URZ, UPT ;  /* 0x000000ff0600728c */ /* 0x004fc8000bf05070 */
[----:B------:R-:W-:-:S09]  /*01d0*/  UISETP.NE.AND.EX UP0, UPT, UR7, URZ, UPT, UP0 ;  /* 0x000000ff0700728c */ /* 0x000fd2000bf05300 */
[----:B------:R-:W-:Y:S05]  /*01e0*/  BRA.U !UP0, `(.L_x_3) ;  /* 0x00000001080c7547 */ /* 0x000fea000b800000 */
[----:B-1----:R-:W1:Y:S02]  /*01f0*/  LDC.64 R2, c[0x0][0x8a8] ;  /* 0x00022a00ff027b82 */ /* 0x002e640000000a00 */
[----:B-1----:R2:W5:Y:S01]  /*0200*/  LDG.E R47, desc[UR40][R2.64] ;  /* 0x00000028022f7981 */ /* 0x002562000c1e1900 */
[----:B------:R-:W-:Y:S05]  /*0210*/  BRA `(.L_x_2) ;  /* 0x0000000000087947 */ /* 0x000fea0003800000 */
.L_x_3:
[----:B------:R-:W2:Y:S02]  /*0220*/  LDCU UR6, c[0x0][0x8a0] ;  /* 0x00011400ff0677ac */ /* 0x000ea40008000800 */
[----:B--2---:R-:W-:Y:S02]  /*0230*/  MOV R47, UR6 ;  /* 0x00000006002f7c02 */ /* 0x004fe40008000f00 */
.L_x_2:
[----:B------:R-:W-:Y:S01]  /*0240*/  IMAD.U32 R0, RZ, RZ, UR8 ;  /* 0x00000008ff007e24 */ /* 0x000fe2000f8e00ff */
[----:B------:R-:W-:Y:S04]  /*0250*/  BSSY.RECONVERGENT B0, `(.L_x_4) ;  /* 0x000000c000007945 */ /* 0x000fe80003800200 */
[C---:B------:R-:W-:Y:S02]  /*0260*/  ISETP.NE.OR P1, PT, R0.reuse, 0x1, !P5 ;  /* 0x000000010000780c */ /* 0x040fe40006f25670 */
[----:B------:R-:W-:-:S11]  /*0270*/  ISETP.NE.OR P0, PT, R0, 0x3, !P5 ;  /* 0x000000030000780c */ /* 0x000fd60006f05670 */
[----:B------:R-:W-:Y:S05]  /*0280*/  @P1 BRA `(.L_x_5) ;  /* 0x0000000000201947 */ /* 0x000fea0003800000 */
[----:B------:R-:W3:Y:S02]  /*0290*/  LDCU.64 UR6, c[0x0][0x348] ;  /* 0x00006900ff0677ac */ /* 0x000ee40008000a00 */
[----:B---3--:R-:W-:Y:S02]  /*02a0*/  UIADD3 UR10, UP1, UPT, UR6, 0x80, URZ ;  /* 0x00000080060a7890 */ /* 0x008fe4000ff3e0ff */
[----:B------:R-:W-:Y:S02]  /*02b0*/  UIADD3 UR6, UP0, UPT, UR6, 0x180, URZ ;  /* 0x0000018006067890 */ /* 0x000fe4000ff1e0ff */
[----:B------:R-:W-:Y:S02]  /*02c0*/  UIADD3.X UR11, UPT, UPT, URZ, UR7, URZ, UP1, !UPT ;  /* 0x00000007ff0b7290 */ /* 0x000fe40008ffe4ff */
[----:B------:R-:W-:-:S07]  /*02d0*/  UIADD3.X UR7, UPT, UPT, URZ, UR7, URZ, UP0, !UPT ;  /* 0x00000007ff077290 */ /* 0x000fce00087fe4ff */
[----:B------:R3:W-:Y:S02]  /*02e0*/  UTMACCTL.PF [UR10] ;  /* 0x000000000a0079b9 */ /* 0x0007e40008040000 */
[----:B------:R3:W-:Y:S02]  /*02f0*/  UTMACCTL.PF [UR6] ;  /* 0x00000000060079b9 */ /* 0x0007e40008040000 */
[----:B---3--:R-:W-:Y:S01]  /*0300*/  NOP ;  /* 0x0000000000007918 */ /* 0x008fe20000000000 */
.L_x_5:
[----:B------:R-:W-:Y:S05]  /*0310*/  BSYNC.RECONVERGENT B0 ;  /* 0x0000000000007941 */ /* 0x000fea0003800200 */
.L_x_4:
[----:B------:R-:W-:Y:S04]  /*0320*/  BSSY.RECONVERGENT B0, `(.L_x_6) ;  /* 0x000000a000007945 */ /* 0x000fe80003800200 */
        /* <DEDUP_REMOVED lines=9> */
.L_x_7:
[----:B------:R-:W-:Y:S05]  /*03c0*/  BSYNC.RECONVERGENT B0 ;  /* 0x0000000000007941 */ /* 0x000fea0003800200 */
.L_x_6:
[----:B------:R-:W3:Y:S01]  /*03d0*/  LDCU.64 UR6, c[0x0][0x888] ;  /* 0x00011100ff0677ac */ /* 0x000ee20008000a00 */
[----:B------:R-:W-:Y:S02]  /*03e0*/  UISETP.EQ.U32.AND UP1, UPT, UR4, URZ, UPT ;  /* 0x000000ff0400728c */ /* 0x000fe4000bf22070 */
[----:B------:R-:W-:Y:S02]  /*03f0*/  UPLOP3.LUT UP2, UPT, UPT, UPT, UPT, 0x80, 0x8 ;  /* 0x000000000008789c */ /* 0x000fe40003f4f070 */
[----:B---3--:R-:W-:-:S04]  /*0400*/  UISETP.NE.U32.AND UP0, UPT, UR6, URZ, UPT ;  /* 0x000000ff0600728c */ /* 0x008fc8000bf05070 */
[----:B------:R-:W-:-:S04]  /*0410*/  UISETP.NE.AND.EX UP0, UPT, UR7, URZ, UPT, UP0 ;  /* 0x000000ff0700728c */ /* 0x000fc8000bf05300 */
[----:B------:R-:W-:-:S04]  /*0420*/  UISETP.EQ.OR.EX UP3, UPT, UR5, URZ, !UP0, UP1 ;  /* 0x000000ff0500728c */ /* 0x000fc8000c762710 */
[----:B------:R-:W-:-:S05]  /*0430*/  UP2UR UR44, UPR, URZ, 0x8 ;  /* 0x00000008ff2c7883 */ /* 0x000fca0008000000 */
[----:B------:R-:W-:Y:S07]  /*0440*/  BRA.U !UP3, `(.L_x_8) ;  /* 0x000000010b207547 */ /* 0x000fee000b800000 */
[----:B------:R-:W-:Y:S01]  /*0450*/  UISETP.NE.U32.AND UP2, UPT, UR4, URZ, UPT ;  /* 0x000000ff0400728c */ /* 0x000fe2000bf45070 */
[----:B-----5:R-:W-:Y:S01]  /*0460*/  FSETP.NEU.AND P0, PT, R49, RZ, PT ;  /* 0x000000ff3100720b */ /* 0x020fe20003f0d000 */
[----:B------:R-:W-:Y:S02]  /*0470*/  USEL UR4, URZ, 0xffffffff, UP0 ;  /* 0xffffffffff047887 */ /* 0x000fe40008000000 */
[----:B------:R-:W-:-:S10]  /*0480*/  UISETP.NE.AND.EX UP2, UPT, UR5, URZ, UPT, UP2 ;  /* 0x000000ff0500728c */ /* 0x000fd4000bf45320 */
[----:B------:R-:W-:Y:S01]  /*0490*/  VOTEU.ANY UP1, P0 ;  /* 0x0000000000ff7886 */ /* 0x000fe20000020100 */
[----:B------:R-:W-:-:S04]  /*04a0*/  @!UP2 USEL UR4, URZ, 0xffffffff, UP1 ;  /* 0xffffffffff04a887 */ /* 0x000fc80008800000 */
[----:B------:R-:W-:-:S04]  /*04b0*/  ULOP3.LUT UR4, UR4, 0x1, URZ, 0xc0, !UPT ;  /* 0x0000000104047892 */ /* 0x000fc8000f8ec0ff */
[----:B------:R-:W-:-:S11]  /*04c0*/  UISETP.NE.U32.AND UP2, UPT, UR4, 0x1, UPT ;  /* 0x000000010400788c */ /* 0x000fd6000bf45070 */
.L_x_8:
[----:B-12---:R-:W1:Y:S01]  /*04d0*/  SHFL.IDX PT, R2, R104, RZ, 0x1f ;  /* 0x00001fff68027589 */ /* 0x006e6200000e0000 */
[----:B------:R-:W-:-:S04]  /*04e0*/  UISETP.NE.AND UP1, UPT, UR8, 0x2, UPT ;  /* 0x000000020800788c */ /* 0x000fc8000bf25270 */
[----:B------:R-:W-:Y:S01]  /*04f0*/  USEL UR13, URZ, 0x1, UP1 ;  /* 0x00000001ff0d7887 */ /* 0x000fe20008800000 */
[----:B-1----:R-:W-:-:S13]  /*0500*/  ISETP.NE.AND P0, PT, R2, RZ, PT ;  /* 0x000000ff0200720c */ /* 0x002fda0003f05270 */
[----:B------:R-:W-:Y:S05]  /*0510*/  @P0 BRA `(.L_x_9) ;  /* 0x0000000000500947 */ /* 0x000fea0003800000 */
[----:B------:R-:W1:Y:S01]  /*0520*/  S2UR UR5, SR_CgaCtaId ;  /* 0x00000000000579c3 */ /* 0x000e620000008800 */
[----:B------:R-:W-:Y:S01]  /*0530*/  UMOV UR6, 0x400 ;  /* 0x0000040000067882 */ /* 0x000fe20000000000 */
[----:B------:R-:W-:Y:S01]  /*0540*/  UMOV UR4, 0x1 ;  /* 0x0000000100047882 */ /* 0x000fe20000000000 */
[----:B------:R-:W-:Y:S01]  /*0550*/  ELECT P0, URZ, PT ;  /* 0x0000000000ff782f */ /* 0x000fe20003800000 */
[----:B-1----:R-:W-:Y:S02]  /*0560*/  ULEA UR5, UR5, UR6, 0x18 ;  /* 0x0000000605057291 */ /* 0x002fe4000f8ec0ff */
[----:B------:R-:W-:-:S04]  /*0570*/  UIADD3 UR6, UPT, UPT, -UR4, 0x100000, URZ ;  /* 0x0010000004067890 */ /* 0x000fc8000fffe1ff */
[----:B------:R-:W-:Y:S02]  /*0580*/  USHF.L.U32 UR7, UR6, 0xb, URZ ;  /* 0x0000000b06077899 */ /* 0x000fe400080006ff */
[----:B------:R-:W-:Y:S01]  /*0590*/  USHF.L.U32 UR6, UR6, 0x1, URZ ;  /* 0x0000000106067899 */ /* 0x000fe200080006ff */
[----:B------:R-:W1:Y:S11]  /*05a0*/  FENCE.VIEW.ASYNC.S ;  /* 0x00000000000073c6 */ /* 0x000e760000000000 */
[----:B-1----:R1:W2:Y:S01]  /*05b0*/  SYNCS.EXCH.64 URZ, [UR5], UR6 ;  /* 0x0000000605ff75b2 */ /* 0x0022a20008000100 */
[----:B------:R1:W3:Y:S01]  /*05c0*/  SYNCS.EXCH.64 URZ, [UR5+0x28], UR6 ;  /* 0x0000280605ff75b2 */ /* 0x0002e20008000100 */
[----:B------:R1:W4:Y:S01]  /*05d0*/  SYNCS.EXCH.64 URZ, [UR5+0x8], UR6 ;  /* 0x0000080605ff75b2 */ /* 0x0003220008000100 */
[----:B------:R1:W1:Y:S01]  /*05e0*/  SYNCS.EXCH.64 URZ, [UR5+0x30], UR6 ;  /* 0x0000300605ff75b2 */ /* 0x0002620008000100 */
[----:B------:R1:W1:Y:S01]  /*05f0*/  SYNCS.EXCH.64 URZ, [UR5+0x10], UR6 ;  /* 0x0000100605ff75b2 */ /* 0x0002620008000100 */
[----:B------:R1:W1:Y:S01]  /*0600*/  SYNCS.EXCH.64 URZ, [UR5+0x38], UR6 ;  /* 0x0000380605ff75b2 */ /* 0x0002620008000100 */
[----:B------:R1:W1:Y:S01]  /*0610*/  SYNCS.EXCH.64 URZ, [UR5+0x18], UR6 ;  /* 0x0000180605ff75b2 */ /* 0x0002620008000100 */
[----:B------:R1:W1:Y:S01]  /*0620*/  SYNCS.EXCH.64 URZ, [UR5+0x40], UR6 ;  /* 0x0000400605ff75b2 */ /* 0x0002620008000100 */
[----:B------:R1:W1:Y:S01]  /*0630*/  SYNCS.EXCH.64 URZ, [UR5+0x20], UR6 ;  /* 0x0000200605ff75b2 */ /* 0x0002620008000100 */
[----:B------:R1:W1:Y:S01]  /*0640*/  SYNCS.EXCH.64 URZ, [UR5+0x48], UR6 ;  /* 0x0000480605ff75b2 */ /* 0x0002620008000100 */
[----:B------:R-:W-:Y:S01]  /*0650*/  NOP ;  /* 0x0000000000007918 */ /* 0x000fe20000000000 */
.L_x_9:
[----:B------:R-:W2:Y:S01]  /*0660*/  SHFL.IDX PT, R2, R104, RZ, 0x1f ;  /* 0x00001fff68027589 */ /* 0x000ea200000e0000 */
[----:B------:R-:W-:Y:S01]  /*0670*/  NOP ;  /* 0x0000000000007918 */ /* 0x000fe20000000000 */
[----:B--2---:R-:W-:-:S13]  /*0680*/  ISETP.NE.AND P0, PT, R2, 0x1, PT ;  /* 0x000000010200780c */ /* 0x004fda0003f05270 */
[----:B------:R-:W-:Y:S05]  /*0690*/  @P0 BRA `(.L_x_10) ;  /* 0x0000000000400947 */ /* 0x000fea0003800000 */
[----:B-1----:R-:W1:Y:S01]  /*06a0*/  S2UR UR6, SR_CgaCtaId ;  /* 0x00000000000679c3 */ /* 0x002e620000008800 */
[----:B------:R-:W-:Y:S01]  /*06b0*/  UMOV UR7, 0x400 ;  /* 0x0000040000077882 */ /* 0x000fe20000000000 */
[----:B------:R-:W-:Y:S01]  /*06c0*/  UMOV UR5, 0x20 ;  /* 0x0000002000057882 */ /* 0x000fe20000000000 */
[----:B------:R-:W-:Y:S01]  /*06d0*/  UMOV UR4, 0x80 ;  /* 0x0000008000047882 */ /* 0x000fe20000000000 */
[----:B------:R-:W-:-:S04]  /*06e0*/  UIADD3 UR10, UPT, UPT, -UR5, 0x100000, URZ ;  /* 0x00100000050a7890 */ /* 0x000fc8000fffe1ff */
[----:B------:R-:W-:Y:S02]  /*06f0*/  USHF.L.U32 UR11, UR10, 0xb, URZ ;  /* 0x0000000b0a0b7899 */ /* 0x000fe400080006ff */
[----:B------:R-:W-:Y:S02]  /*0700*/  USHF.L.U32 UR10, UR10, 0x1, URZ ;  /* 0x000000010a0a7899 */ /* 0x000fe400080006ff */
[----:B------:R-:W-:-:S04]  /*0710*/  UIADD3 UR4, UPT, UPT, -UR4, 0x100000, URZ ;  /* 0x0010000004047890 */ /* 0x000fc8000fffe1ff */
[----:B------:R-:W-:Y:S02]  /*0720*/  USHF.L.U32 UR5, UR4, 0xb, URZ ;  /* 0x0000000b04057899 */ /* 0x000fe400080006ff */
[----:B------:R-:W-:Y:S01]  /*0730*/  USHF.L.U32 UR4, UR4, 0x1, URZ ;  /* 0x0000000104047899 */ /* 0x000fe200080006ff */
[----:B------:R-:W-:Y:S01]  /*0740*/  ELECT P0, URZ, PT ;  /* 0x0000000000ff782f */ /* 0x000fe20003800000 */
[----:B-1----:R-:W-:Y:S01]  /*0750*/  ULEA UR6, UR6, UR7, 0x18 ;  /* 0x0000000706067291 */ /* 0x002fe2000f8ec0ff */
[----:B------:R-:W1:Y:S11]  /*0760*/  FENCE.VIEW.ASYNC.S ;  /* 0x00000000000073c6 */ /* 0x000e760000000000 */
[----:B-1----:R2:W1:Y:S01]  /*0770*/  SYNCS.EXCH.64 URZ, [UR6+0x50], UR10 ;  /* 0x0000500a06ff75b2 */ /* 0x0024620008000100 */
[----:B------:R2:W1:Y:S02]  /*0780*/  SYNCS.EXCH.64 URZ, [UR6+0x58], UR4 ;  /* 0x0000580406ff75b2 */ /* 0x0004640008000100 */
[----:B--2---:R-:W-:Y:S01]  /*0790*/  NOP ;  /* 0x0000000000007918 */ /* 0x004fe20000000000 */
.L_x_10:
[----:B------:R-:W2:Y:S01]  /*07a0*/  SHFL.IDX PT, R2, R104, RZ, 0x1f ;  /* 0x00001fff68027589 */ /* 0x000ea200000e0000 */
[----:B------:R-:W-:Y:S01]  /*07b0*/  NOP ;  /* 0x0000000000007918 */ /* 0x000fe20000000000 */
[----:B--2---:R-:W-:-:S13]  /*07c0*/  ISETP.NE.AND P0, PT, R2, 0x3, PT ;  /* 0x000000030200780c */ /* 0x004fda0003f05270 */
[----:B------:R-:W-:Y:S05]  /*07d0*/  @P0 BRA `(.L_x_11) ;  /* 0x0000000000300947 */ /* 0x000fea0003800000 */
[----:B-1----:R-:W1:Y:S01]  /*07e0*/  S2UR UR5, SR_CgaCtaId ;  /* 0x00000000000579c3 */ /* 0x002e620000008800 */
        /* <DEDUP_REMOVED lines=8> */
[----:B-1----:R2:W1:Y:S01]  /*0870*/  SYNCS.EXCH.64 URZ, [UR5+0x60], UR6 ;  /* 0x0000600605ff75b2 */ /* 0x0024620008000100 */
[----:B------:R2:W1:Y:S02]  /*0880*/  SYNCS.EXCH.64 URZ, [UR5+0x68], UR6 ;  /* 0x0000680605ff75b2 */ /* 0x0004640008000100 */
[----:B--2---:R-:W-:Y:S01]  /*0890*/  NOP ;  /* 0x0000000000007918 */ /* 0x004fe20000000000 */
.L_x_11:
[----:B------:R-:W2:Y:S01]  /*08a0*/  SHFL.IDX PT, R2, R104, RZ, 0x1f ;  /* 0x00001fff68027589 */ /* 0x000ea200000e0000 */
[----:B------:R-:W-:Y:S01]  /*08b0*/  NOP ;  /* 0x0000000000007918 */ /* 0x000fe20000000000 */
[----:B--2---:R-:W-:-:S13]  /*08c0*/  ISETP.NE.AND P0, PT, R2, 0x4, PT ;  /* 0x000000040200780c */ /* 0x004fda0003f05270 */
[----:B------:R-:W-:Y:S05]  /*08d0*/  @P0 BRA `(.L_x_12) ;  /* 0x00000000004c0947 */ /* 0x000fea0003800000 */
[----:B-1----:R-:W1:Y:S01]  /*08e0*/  S2UR UR5, SR_CgaCtaId ;  /* 0x00000000000579c3 */ /* 0x002e620000008800 */
[----:B------:R-:W-:Y:S01]  /*08f0*/  UMOV UR7, 0x100 ;  /* 0x0000010000077882 */ /* 0x000fe20000000000 */
[----:B------:R-:W-:Y:S01]  /*0900*/  UMOV UR6, 0x400 ;  /* 0x0000040000067882 */ /* 0x000fe20000000000 */
[----:B------:R-:W-:Y:S01]  /*0910*/  USEL UR7, UR7, 0xe0, UP2 ;  /* 0x000000e007077887 */ /* 0x000fe20009000000 */
[----:B------:R-:W-:Y:S01]  /*0920*/  UMOV UR4, 0x1 ;  /* 0x0000000100047882 */ /* 0x000fe20000000000 */
[----:B------:R-:W-:Y:S01]  /*0930*/  ELECT P0, URZ, PT ;  /* 0x0000000000ff782f */ /* 0x000fe20003800000 */
[----:B------:R-:W-:-:S04]  /*0940*/  UIADD3 UR10, UPT, UPT, -UR4, 0x100000, URZ ;  /* 0x00100000040a7890 */ /* 0x000fc8000fffe1ff */
[----:B------:R-:W-:Y:S02]  /*0950*/  USHF.L.U32 UR11, UR10, 0xb, URZ ;  /* 0x0000000b0a0b7899 */ /* 0x000fe400080006ff */
[----:B------:R-:W-:Y:S02]  /*0960*/  USHF.L.U32 UR10, UR10, 0x1, URZ ;  /* 0x000000010a0a7899 */ /* 0x000fe400080006ff */
[----:B-1----:R-:W-:Y:S02]  /*0970*/  ULEA UR5, UR5, UR6, 0x18 ;  /* 0x0000000605057291 */ /* 0x002fe4000f8ec0ff */
[----:B------:R-:W-:-:S04]  /*0980*/  UIADD3 UR6, UPT, UPT, -UR7, 0x100000, URZ ;  /* 0x0010000007067890 */ /* 0x000fc8000fffe1ff */
[----:B------:R-:W-:Y:S02]  /*0990*/  USHF.L.U32 UR7, UR6, 0xb, URZ ;  /* 0x0000000b06077899 */ /* 0x000fe400080006ff */
[----:B------:R-:W-:Y:S01]  /*09a0*/  USHF.L.U32 UR6, UR6, 0x1, URZ ;  /* 0x0000000106067899 */ /* 0x000fe200080006ff */
[----:B------:R-:W1:Y:S03]  /*09b0*/  FENCE.VIEW.ASYNC.S ;  /* 0x00000000000073c6 */ /* 0x000e660000000000 */
[----:B-1----:R2:W1:Y:S08]  /*09c0*/  SYNCS.EXCH.64 URZ, [UR5+0x70], UR10 ;  /* 0x0000700a05ff75b2 */ /* 0x0024700008000100 */
[----:B------:R2:W1:Y:S01]  /*09d0*/  SYNCS.EXCH.64 URZ, [UR5+0x80], UR6 ;  /* 0x0000800605ff75b2 */ /* 0x0004620008000100 */
[----:B------:R2:W1:Y:S01]  /*09e0*/  SYNCS.EXCH.64 URZ, [UR5+0x78], UR10 ;  /* 0x0000780a05ff75b2 */ /* 0x0004620008000100 */
[----:B------:R2:W1:Y:S02]  /*09f0*/  SYNCS.EXCH.64 URZ, [UR5+0x88], UR6 ;  /* 0x0000880605ff75b2 */ /* 0x0004640008000100 */
[----:B--2---:R-:W-:Y:S01]  /*0a00*/  NOP ;  /* 0x0000000000007918 */ /* 0x004fe20000000000 */
.L_x_12:
        /* <DEDUP_REMOVED lines=18> */
[----:B------:R2:W1:Y:S01]  /*0b30*/  SYNCS.EXCH.64 URZ, [UR6+0xb0], UR4 ;  /* 0x0000b00406ff75b2 */ /* 0x0004620008000100 */
[----:B------:R2:W1:Y:S01]  /*0b40*/  SYNCS.EXCH.64 URZ, [UR6+0x98], UR10 ;  /* 0x0000980a06ff75b2 */ /* 0x0004620008000100 */
[----:B------:R2:W1:Y:S01]  /*0b50*/  SYNCS.EXCH.64 URZ, [UR6+0xb8], UR4 ;  /* 0x0000b80406ff75b2 */ /* 0x0004620008000100 */
[----:B------:R2:W1:Y:S01]  /*0b60*/  SYNCS.EXCH.64 URZ, [UR6+0xa0], UR10 ;  /* 0x0000a00a06ff75b2 */ /* 0x0004620008000100 */
[----:B------:R2:W1:Y:S01]  /*0b70*/  SYNCS.EXCH.64 URZ, [UR6+0xc0], UR4 ;  /* 0x0000c00406ff75b2 */ /* 0x0004620008000100 */
[----:B------:R2:W1:Y:S01]  /*0b80*/  SYNCS.EXCH.64 URZ, [UR6+0xa8], UR10 ;  /* 0x0000a80a06ff75b2 */ /* 0x0004620008000100 */
[----:B------:R2:W1:Y:S02]  /*0b90*/  SYNCS.EXCH.64 URZ, [UR6+0xc8], UR4 ;  /* 0x0000c80406ff75b2 */ /* 0x0004640008000100 */
[----:B--2---:R-:W-:Y:S01]  /*0ba0*/  NOP ;  /* 0x0000000000007918 */ /* 0x004fe20000000000 */
.L_x_13:
        /* <DEDUP_REMOVED lines=14> */
[----:B------:R2:W1:Y:S01]  /*0c90*/  SYNCS.EXCH.64 URZ, [UR5+0xe0], UR6 ;  /* 0x0000e00605ff75b2 */ /* 0x0004620008000100 */
[----:B------:R2:W1:Y:S01]  /*0ca0*/  SYNCS.EXCH.64 URZ, [UR5+0xd8], UR6 ;  /* 0x0000d80605ff75b2 */ /* 0x0004620008000100 */
[----:B------:R2:W1:Y:S02]  /*0cb0*/  SYNCS.EXCH.64 URZ, [UR5+0xe8], UR6 ;  /* 0x0000e80605ff75b2 */ /* 0x0004640008000100 */
[----:B--2---:R-:W-:Y:S01]  /*0cc0*/  NOP ;  /* 0x0000000000007918 */ /* 0x004fe20000000000 */
.L_x_14:
[----:B-1----:R-:W1:Y:S01]  /*0cd0*/  S2UR UR5, SR_CTAID.X ;  /* 0x00000000000579c3 */ /* 0x002e620000002500 */
[----:B------:R-:W-:-:S05]  /*0ce0*/  CS2R.32 R97, SR_CgaSize ;  /* 0x0000000000617805 */ /* 0x000fca0000008a00 */
[----:B------:R-:W-:-:S05]  /*0cf0*/  IMAD R97, R97, -0xa0, RZ ;  /* 0xffffff6061617824 */ /* 0x000fca00078e02ff */
[----:B------:R-:W-:-:S14]  /*0d00*/  R2UR UR7, R97 ;  /* 0x00000000610772ca */ /* 0x000fdc00000e0000 */
[----:B------:R-:W2:Y:S01]  /*0d10*/  LDCU UR7, c[0x0][UR7+0x2b0] ;  /* 0x00005600070777ac */ /* 0x000ea20008000800 */
[----:B------:R-:W-:Y:S01]  /*0d20*/  NOP ;  /* 0x0000000000007918 */ /* 0x000fe20000000000 */
[----:B------:R-:W-:-:S05]  /*0d30*/  CS2R.32 R97, SR_CgaSize ;  /* 0x0000000000617805 */ /* 0x000fca0000008a00 */
[----:B------:R-:W-:-:S05]  /*0d40*/  IMAD R97, R97, -0xa0, RZ ;  /* 0xffffff6061617824 */ /* 0x000fca00078e02ff */
[----:B------:R-:W-:-:S14]  /*0d50*/  R2UR UR6, R97 ;  /* 0x00000000610672ca */ /* 0x000fdc00000e0000 */
[----:B------:R-:W3:Y:S01]  /*0d60*/  LDCU UR6, c[0x0][UR6+0x2b4] ;  /* 0x00005680060677ac */ /* 0x000ee20008000800 */
[----:B------:R-:W4:Y:S08]  /*0d70*/  S2UR UR4, SR_CTAID.Y ;  /* 0x00000000000479c3 */ /* 0x000f300000002600 */
[----:B------:R-:W3:Y:S01]  /*0d80*/  LDC R9, c[0x0][0xb24] ;  /* 0x0002c900ff097b82 */ /* 0x000ee20000000800 */
[----:B-1----:R-:W-:-:S02]  /*0d90*/  I2FP.F32.U32 R5, UR5 ;  /* 0x0000000500057c45 */ /* 0x002fc40008201000 */
[----:B------:R-:W-:-:S05]  /*0da0*/  CS2R.32 R3, SR_CgaSize ;  /* 0x0000000000037805 */ /* 0x000fca0000008a00 */
[----:B------:R-:W-:-:S06]  /*0db0*/  IMAD R3, R3, -0xa0, RZ ;  /* 0xffffff6003037824 */ /* 0x000fcc00078e02ff */
[----:B------:R-:W1:Y:S01]  /*0dc0*/  LDC R3, c[0x0][R3+0x2a0] ;  /* 0x0000a80003037b82 */ /* 0x000e620000000800 */
[----:B------:R-:W-:Y:S01]  /*0dd0*/  MOV R97, UR5 ;  /* 0x0000000500617c02 */ /* 0x000fe20008000f00 */
[----:B--2---:R-:W-:Y:S01]  /*0de0*/  FMUL R5, R5, UR7 ;  /* 0x0000000705057c20 */ /* 0x004fe20008400000 */
[----:B----4-:R-:W-:Y:S02]  /*0df0*/  I2FP.F32.U32 R4, UR4 ;  /* 0x0000000400047c45 */ /* 0x010fe40008201000 */
[----:B------:R-:W-:-:S05]  /*0e00*/  CS2R.32 R2, SR_CgaSize ;  /* 0x0000000000027805 */ /* 0x000fca0000008a00 */
[----:B------:R-:W-:-:S06]  /*0e10*/  IMAD R2, R2, -0xa0, RZ ;  /* 0xffffff6002027824 */ /* 0x000fcc00078e02ff */
[----:B------:R-:W2:Y:S01]  /*0e20*/  LDC R2, c[0x0][R2+0x2a4] ;  /* 0x0000a90002027b82 */ /* 0x000ea20000000800 */
[----:B------:R-:W4:Y:S01]  /*0e30*/  F2I.U32.TRUNC.NTZ R90, R5 ;  /* 0x00000005005a7305 */ /* 0x000f22000020f000 */
[----:B------:R-:W-:Y:S01]  /*0e40*/  MOV R91, UR4 ;  /* 0x00000004005b7c02 */ /* 0x000fe20008000f00 */
[----:B---3--:R-:W-:-:S05]  /*0e50*/  FMUL R4, R4, UR6 ;  /* 0x0000000604047c20 */ /* 0x008fca0008400000 */
[----:B------:R-:W-:Y:S01]  /*0e60*/  BAR.SYNC.DEFER_BLOCKING 0x0 ;  /* 0x0000000000007b1d */ /* 0x000fe20000010000 */
[----:B------:R-:W-:-:S05]  /*0e70*/  ISETP.GE.AND P0, PT, R9, 0x1, PT ;  /* 0x000000010900780c */ /* 0x000fca0003f06270 */
[----:B------:R-:W3:Y:S02]  /*0e80*/  F2I.U32.TRUNC.NTZ R79, R4 ;  /* 0x00000004004f7305 */ /* 0x000ee4000020f000 */
[----:B------:R-:W2:Y:S01]  /*0e90*/  S2UR UR36, SR_CTAID.Z ;  /* 0x00000000002479c3 */ /* 0x000ea20000002700 */
[----:B----4-:R-:W-:-:S05]  /*0ea0*/  IADD3 R90, PT, PT, -R90, RZ, RZ ;  /* 0x000000ff5a5a7210 */ /* 0x010fca0007ffe1ff */
[----:B-1----:R-:W-:Y:S01]  /*0eb0*/  IMAD R90, R3, R90, UR5 ;  /* 0x00000005035a7e24 */ /* 0x002fe2000f8e025a */
[----:B---3--:R-:W-:-:S05]  /*0ec0*/  IADD3 R79, PT, PT, -R79, RZ, RZ ;  /* 0x000000ff4f4f7210 */ /* 0x008fca0007ffe1ff */
[----:B--2---:R-:W-:Y:S01]  /*0ed0*/  IMAD R79, R2, R79, UR4 ;  /* 0x00000004024f7e24 */ /* 0x004fe2000f8e024f */
[----:B------:R-:W-:Y:S06]  /*0ee0*/  @!P0 BRA `(.L_x_15) ;  /* 0x0000000000b88947 */ /* 0x000fec0003800000 */
[----:B------:R-:W1:Y:S01]  /*0ef0*/  LDC.64 R4, c[0x0][0xb18] ;  /* 0x0002c600ff047b82 */ /* 0x000e620000000a00 */
[----:B------:R-:W-:-:S07]  /*0f00*/  ISETP.NE.AND P0, PT, R9, 0x1, PT ;  /* 0x000000010900780c */ /* 0x000fce0003f05270 */
[----:B------:R-:W2:Y:S08]  /*0f10*/  LDC R10, c[0x0][0xb0c] ;  /* 0x0002c300ff0a7b82 */ /* 0x000eb00000000800 */
[----:B------:R-:W3:Y:S08]  /*0f20*/  LDC R11, c[0x0][0x370] ;  /* 0x0000dc00ff0b7b82 */ /* 0x000ef00000000800 */
[----:B------:R-:W4:Y:S01]  /*0f30*/  LDC R12, c[0x0][0x374] ;  /* 0x0000dd00ff0c7b82 */ /* 0x000f220000000800 */
[----:B-1----:R-:W-:-:S07]  /*0f40*/  ISETP.NE.AND P1, PT, R4, 0x1, PT ;  /* 0x000000010400780c */ /* 0x002fce0003f25270 */
[----:B------:R-:W3:Y:S01]  /*0f50*/  LDC.64 R6, c[0x0][0xb10] ;  /* 0x0002c400ff067b82 */ /* 0x000ee20000000a00 */
[----:B--2---:R-:W-:-:S07]  /*0f60*/  ISETP.NE.AND P2, PT, R10, 0x1, PT ;  /* 0x000000010a00780c */ /* 0x004fce0003f45270 */
[----:B------:R-:W1:Y:S08]  /*0f70*/  LDC R8, c[0x0][0xb20] ;  /* 0x0002c800ff087b82 */ /* 0x000e700000000800 */
[----:B------:R-:W2:Y:S01]  /*0f80*/  LDC.64 R2, c[0x0][0xb28] ;  /* 0x0002ca00ff027b82 */ /* 0x000ea20000000a00 */
[----:B----4-:R-:W-:-:S04]  /*0f90*/  IMAD.HI.U32 R13, R12, R5, RZ ;  /* 0x000000050c0d7227 */ /* 0x010fc800078e00ff */
[----:B------:R-:W-:-:S04]  /*0fa0*/  IMAD.HI.U32 R5, R91, R5, RZ ;  /* 0x000000055b057227 */ /* 0x000fc800078e00ff */
[----:B---3--:R-:W-:-:S04]  /*0fb0*/  IMAD.HI.U32 R14, R11, R6, RZ ;  /* 0x000000060b0e7227 */ /* 0x008fc800078e00ff */
[----:B------:R-:W-:Y:S01]  /*0fc0*/  IMAD.HI.U32 R16, R97, R6, RZ ;  /* 0x0000000661107227 */ /* 0x000fe200078e00ff */
[-C--:B------:R-:W-:Y:S02]  /*0fd0*/  @P2 SHF.R.U32.HI R11, RZ, R7.reuse, R14 ;  /* 0x00000007ff0b2219 */ /* 0x080fe4000001160e */
[-C--:B-1----:R-:W-:Y:S02]  /*0fe0*/  @P1 SHF.R.U32.HI R12, RZ, R8.reuse, R13 ;  /* 0x00000008ff0c1219 */ /* 0x082fe4000001160d */
[----:B------:R-:W-:Y:S02]  /*0ff0*/  SHF.R.U32.HI R8, RZ, R8, R5 ;  /* 0x00000008ff087219 */ /* 0x000fe40000011605 */
[----:B------:R-:W-:Y:S02]  /*1000*/  SHF.R.U32.HI R16, RZ, R7, R16 ;  /* 0x00000007ff107219 */ /* 0x000fe40000011610 */
[----:B------:R-:W-:Y:S01]  /*1010*/  SEL R5, R91, R8, !P1 ;  /* 0x000000085b057207 */ /* 0x000fe20004800000 */
[----:B--2---:R-:W-:Y:S01]  /*1020*/  IMAD.HI.U32 R14, R12, R2, RZ ;  /* 0x000000020c0e7227 */ /* 0x004fe200078e00ff */
[----:B------:R-:W-:-:S03]  /*1030*/  SEL R7, R97, R16, !P2 ;  /* 0x0000001061077207 */ /* 0x000fc60005000000 */
[----:B------:R-:W-:Y:S01]  /*1040*/  IMAD.HI.U32 R6, R11, R2, RZ ;  /* 0x000000020b067227 */ /* 0x000fe200078e00ff */
[----:B------:R-:W-:-:S04]  /*1050*/  @P0 SHF.R.U32.HI R12, RZ, R3, R14 ;  /* 0x00000003ff0c0219 */ /* 0x000fc8000001160e */
[----:B------:R-:W-:Y:S01]  /*1060*/  @P0 SHF.R.U32.HI R11, RZ, R3, R6 ;  /* 0x00000003ff0b0219 */ /* 0x000fe20000011606 */
[----:B------:R-:W-:-:S04]  /*1070*/  IMAD R12, R12, R9, RZ ;  /* 0x000000090c0c7224 */ /* 0x000fc800078e02ff */
[----:B------:R-:W-:Y:S01]  /*1080*/  IMAD R6, R11, R9, RZ ;  /* 0x000000090b067224 */ /* 0x000fe200078e02ff */
[----:B------:R-:W-:-:S04]  /*1090*/  ISETP.GE.AND P1, PT, R5, R12, PT ;  /* 0x0000000c0500720c */ /* 0x000fc80003f26270 */
[----:B------:R-:W-:Y:S01]  /*10a0*/  ISETP.GE.OR P1, PT, R7, R6, P1 ;  /* 0x000000060700720c */ /* 0x000fe20000f26670 */
[----:B------:R-:W-:-:S05]  /*10b0*/  IMAD.HI.U32 R6, R5, R2, RZ ;  /* 0x0000000205067227 */ /* 0x000fca00078e00ff */
[----:B------:R-:W-:-:S04]  /*10c0*/  SHF.R.U32.HI R6, RZ, R3, R6 ;  /* 0x00000003ff067219 */ /* 0x000fc80000011606 */
[----:B------:R-:W-:-:S03]  /*10d0*/  SEL R6, R5, R6, !P0 ;  /* 0x0000000605067207 */ /* 0x000fc60004000000 */
[----:B------:R-:W-:Y:S01]  /*10e0*/  @!P1 IMAD.HI.U32 R8, R7, R2, RZ ;  /* 0x0000000207089227 */ /* 0x000fe200078e00ff */
[----:B------:R-:W-:-:S04]  /*10f0*/  IADD3 R2, PT, PT, -R6, RZ, RZ ;  /* 0x000000ff06027210 */ /* 0x000fc80007ffe1ff */
[----:B------:R-:W-:Y:S01]  /*1100*/  @!P1 SHF.R.U32.HI R8, RZ, R3, R8 ;  /* 0x00000003ff089219 */ /* 0x000fe20000011608 */
[----:B------:R-:W-:-:S03]  /*1110*/  IMAD R2, R9, R2, R5 ;  /* 0x0000000209027224 */ /* 0x000fc600078e0205 */
[----:B------:R-:W-:Y:S02]  /*1120*/  @!P1 SEL R3, R7, R8, !P0 ;  /* 0x0000000807039207 */ /* 0x000fe40004000000 */
[----:B------:R-:W-:-:S03]  /*1130*/  IADD3 R8, PT, PT, -R5, RZ, RZ ;  /* 0x000000ff05087210 */ /* 0x000fc60007ffe1ff */
[--C-:B------:R-:W-:Y:S02]  /*1140*/  @!P1 IMAD.IADD R6, R6, 0x1, -R3.reuse ;  /* 0x0000000106069824 */ /* 0x100fe400078e0a03 */
[----:B------:R-:W-:Y:S01]  /*1150*/  @!P1 IMAD R3, R2, R11, R3 ;  /* 0x0000000b02039224 */ /* 0x000fe200078e0203 */
[----:B------:R-:W-:Y:S01]  /*1160*/  IADD3 R2, PT, PT, -R7, RZ, RZ ;  /* 0x000000ff07027210 */ /* 0x000fe20007ffe1ff */
[----:B------:R-:W-:Y:S02]  /*1170*/  @!P1 IMAD R5, R6, R9, R7 ;  /* 0x0000000906059224 */ /* 0x000fe400078e0207 */
[----:B------:R-:W-:Y:S02]  /*1180*/  IMAD R8, R4, R8, R91 ;  /* 0x0000000804087224 */ /* 0x000fe400078e025b */
[----:B------:R-:W-:Y:S02]  /*1190*/  @!P1 IMAD.MOV.U32 R7, RZ, RZ, R3 ;  /* 0x000000ffff079224 */ /* 0x000fe400078e0003 */
[----:B------:R-:W-:-:S02]  /*11a0*/  IMAD R2, R10, R2, R97 ;  /* 0x000000020a027224 */ /* 0x000fc400078e0261 */
[----:B------:R-:W-:Y:S02]  /*11b0*/  IMAD R91, R5, R4, R8 ;  /* 0x00000004055b7224 */ /* 0x000fe400078e0208 */
[----:B------:R-:W-:Y:S02]  /*11c0*/  IMAD R97, R7, R10, R2 ;  /* 0x0000000a07617224 */ /* 0x000fe400078e0202 */
.L_x_15:
[----:B------:R-:W1:Y:S01]  /*11d0*/  LDCU UR4, c[0x0][0xb30] ;  /* 0x00016600ff0477ac */ /* 0x000e620008000800 */
[----:B------:R-:W2:Y:S08]  /*11e0*/  S2UR UR37, SR_CgaCtaId ;  /* 0x00000000002579c3 */ /* 0x000eb00000008800 */
[----:B------:R-:W3:Y:S01]  /*11f0*/  LDC R40, c[0x0][0xb24] ;  /* 0x0002c900ff287b82 */ /* 0x000ee20000000800 */
[----:B-1----:R-:W-:-:S09]  /*1200*/  UISETP.NE.AND UP1, UPT, UR4, 0x1, UPT ;  /* 0x000000010400788c */ /* 0x002fd2000bf25270 */
[----:B--2---:R-:W-:Y:S05]  /*1210*/  BRA.U UP1, `(.L_x_16) ;  /* 0x0000000101407547 */ /* 0x004fea000b800000 */
[----:B------:R-:W1:Y:S08]  /*1220*/  LDC.64 R4, c[0x0][0xb10] ;  /* 0x0002c400ff047b82 */ /* 0x000e700000000a00 */
[----:B------:R-:W2:Y:S08]  /*1230*/  LDC.64 R2, c[0x0][0xb18] ;  /* 0x0002c600ff027b82 */ /* 0x000eb00000000a00 */
[----:B------:R-:W4:Y:S08]  /*1240*/  LDC R6, c[0x0][0xb20] ;  /* 0x0002c800ff067b82 */ /* 0x000f300000000800 */
[----:B------:R-:W3:Y:S01]  /*1250*/  LDC R8, c[0x0][0xb0c] ;  /* 0x0002c300ff087b82 */ /* 0x000ee20000000800 */
[----:B-1----:R-:W-:-:S05]  /*1260*/  IMAD.HI.U32 R4, R97, R4, RZ ;  /* 0x0000000461047227 */ /* 0x002fca00078e00ff */
[----:B------:R-:W-:Y:S01]  /*1270*/  SHF.R.U32.HI R4, RZ, R5, R4 ;  /* 0x00000005ff047219 */ /* 0x000fe20000011604 */
[----:B--2---:R-:W-:Y:S01]  /*1280*/  IMAD.HI.U32 R3, R91, R3, RZ ;  /* 0x000000035b037227 */ /* 0x004fe200078e00ff */
[----:B------:R-:W-:-:S04]  /*1290*/  ISETP.NE.AND P0, PT, R2, 0x1, PT ;  /* 0x000000010200780c */ /* 0x000fc80003f05270 */
[----:B----4-:R-:W-:-:S04]  /*12a0*/  SHF.R.U32.HI R6, RZ, R6, R3 ;  /* 0x00000006ff067219 */ /* 0x010fc80000011603 */
[----:B------:R-:W-:Y:S02]  /*12b0*/  SEL R3, R91, R6, !P0 ;  /* 0x000000065b037207 */ /* 0x000fe40004000000 */
[----:B---3--:R-:W-:-:S04]  /*12c0*/  ISETP.NE.AND P1, PT, R8, 0x1, PT ;  /* 0x000000010800780c */ /* 0x008fc80003f25270 */
[----:B------:R-:W-:-:S05]  /*12d0*/  SEL R4, R97, R4, !P1 ;  /* 0x0000000461047207 */ /* 0x000fca0004800000 */
[----:B------:R-:W-:Y:S02]  /*12e0*/  IMAD.IADD R5, R3, 0x1, -R4 ;  /* 0x0000000103057824 */ /* 0x000fe400078e0a04 */
[----:B------:R-:W-:Y:S02]  /*12f0*/  IMAD.IADD R3, R4, 0x1, -R3 ;  /* 0x0000000104037824 */ /* 0x000fe400078e0a03 */
[----:B------:R-:W-:Y:S02]  /*1300*/  IMAD R97, R5, R8, R97 ;  /* 0x0000000805617224 */ /* 0x000fe400078e0261 */
[----:B------:R-:W-:-:S07]  /*1310*/  IMAD R91, R3, R2, R91 ;  /* 0x00000002035b7224 */ /* 0x000fce00078e025b */
.L_x_16:
[----:B------:R-:W-:Y:S01]  /*1320*/  BAR.SYNC.DEFER_BLOCKING 0x0 ;  /* 0x0000000000007b1d */ /* 0x000fe20000010000 */
[----:B------:R-:W-:Y:S01]  /*1330*/  UISETP.NE.AND UP1, UPT, UR8, 0x2, UPT ;  /* 0x000000020800788c */ /* 0x000fe2000bf25270 */
[----:B------:R-:W-:Y:S02]  /*1340*/  ISETP.NE.OR P5, PT, R0, 0x2, !P5 ;  /* 0x000000020000780c */ /* 0x000fe40006fa5670 */
[----:B------:R-:W-:-:S06]  /*1350*/  LOP3.LUT R2, R101, 0x1f, RZ, 0xc0, !PT ;  /* 0x0000001f65027812 */ /* 0x000fcc00078ec0ff */
[----:B------:R-:W-:Y:S05]  /*1360*/  BRA.U UP1, `(.L_x_17) ;  /* 0x0000001101787547 */ /* 0x000fea000b800000 */
[----:B------:R-:W1:Y:S01]  /*1370*/  LDCU UR13, c[0x0][0x38c] ;  /* 0x00007180ff0d77ac */ /* 0x000e620008000800 */
[----:B------:R-:W2:Y:S01]  /*1380*/  LDC R9, c[0x0][0x370] ;  /* 0x0000dc00ff097b82 */ /* 0x000ea20000000800 */
[----:B------:R-:W-:Y:S01]  /*1390*/  PLOP3.LUT P1, PT, PT, PT, UP2, 0x80, 0x8 ;  /* 0x000000000008781c */ /* 0x000fe20003f2f028 */
[----:B------:R-:W-:Y:S01]  /*13a0*/  IMAD.MOV.U32 R15, RZ, RZ, 0x1 ;  /* 0x00000001ff0f7424 */ /* 0x000fe200078e00ff */
[----:B------:R-:W-:Y:S01]  /*13b0*/  ISETP.EQ.OR P4, PT, R2, RZ, P5 ;  /* 0x000000ff0200720c */ /* 0x000fe20002f82670 */
[----:B------:R-:W-:Y:S01]  /*13c0*/  IMAD.MOV.U32 R14, RZ, RZ, RZ ;  /* 0x000000ffff0e7224 */ /* 0x000fe200078e00ff */
[----:B------:R-:W-:Y:S02]  /*13d0*/  PLOP3.LUT P1, PT, P1, PT, PT, 0x8, 0x80 ;  /* 0x000000000080781c */ /* 0x000fe40000f2e170 */
[----:B------:R-:W-:Y:S01]  /*13e0*/  CS2R R12, SRZ ;  /* 0x00000000000c7805 */ /* 0x000fe2000001ff00 */
[----:B------:R-:W-:Y:S01]  /*13f0*/  IMAD.MOV.U32 R10, RZ, RZ, 0x1 ;  /* 0x00000001ff0a7424 */ /* 0x000fe200078e00ff */
[----:B------:R-:W4:Y:S01]  /*1400*/  LDC R0, c[0x0][0x374] ;  /* 0x0000dd00ff007b82 */ /* 0x000f220000000800 */
[----:B------:R-:W2:Y:S01]  /*1410*/  LDCU.64 UR22, c[0x0][0x348] ;  /* 0x00006900ff1677ac */ /* 0x000ea20008000a00 */
[----:B------:R-:W-:Y:S01]  /*1420*/  UMOV UR6, URZ ;  /* 0x000000ff00067c82 */ /* 0x000fe20008000000 */
[----:B-1----:R-:W-:-:S04]  /*1430*/  UIADD3 UR5, UPT, UPT, UR13, 0x3f, URZ ;  /* 0x0000003f0d057890 */ /* 0x002fc8000fffe0ff */
[----:B------:R-:W-:-:S04]  /*1440*/  USHF.R.S32.HI UR4, URZ, 0x1f, UR5 ;  /* 0x0000001fff047899 */ /* 0x000fc80008011405 */
[----:B------:R-:W-:-:S04]  /*1450*/  ULEA.HI UR4, UR4, UR5, URZ, 0x6 ;  /* 0x0000000504047291 */ /* 0x000fc8000f8f30ff */
[----:B------:R-:W-:Y:S02]  /*1460*/  USHF.R.S32.HI UR15, URZ, 0x6, UR4 ;  /* 0x00000006ff0f7899 */ /* 0x000fe40008011404 */
[----:B------:R-:W-:Y:S02]  /*1470*/  UIADD3 UR4, UPT, UPT, UR13, -0x1, URZ ;  /* 0xffffffff0d047890 */ /* 0x000fe4000fffe0ff */
[----:B------:R-:W-:Y:S02]  /*1480*/  UISETP.LT.U32.AND UP0, UPT, UR15, 0x5, UPT ;  /* 0x000000050f00788c */ /* 0x000fe4000bf01070 */
[----:B------:R-:W-:Y:S02]  /*1490*/  UISETP.GE.U32.AND UP1, UPT, UR4, -0x7f, UPT ;  /* 0xffffff810400788c */ /* 0x000fe4000bf26070 */
[----:B------:R-:W-:Y:S02]  /*14a0*/  USEL UR14, UR15, 0x5, UP0 ;  /* 0x000000050f0e7887 */ /* 0x000fe40008000000 */
[----:B------:R-:W-:-:S02]  /*14b0*/  UIADD3 UR13, UPT, UPT, UR13, 0x7e, URZ ;  /* 0x0000007e0d0d7890 */ /* 0x000fc4000fffe0ff */
[----:B------:R-:W-:Y:S02]  /*14c0*/  UIADD3 UR5, UPT, UPT, UR14, -0x1, URZ ;  /* 0xffffffff0e057890 */ /* 0x000fe4000fffe0ff */
[----:B------:R-:W-:-:S03]  /*14d0*/  UIADD3 UR7, UPT, UPT, UR15, -UR14, URZ ;  /* 0x8000000e0f077290 */ /* 0x000fc6000fffe0ff */
[----:B------:R-:W-:-:S04]  /*14e0*/  @UP1 UIADD3 UR5, UPT, UPT, UR14, URZ, URZ ;  /* 0x000000ff0e051290 */ /* 0x000fc8000fffe0ff */
[----:B--2---:R-:W-:-:S12]  /*14f0*/  UIADD3 UR5, UPT, UPT, UR5, 0x1, URZ ;  /* 0x0000000105057890 */ /* 0x004fd8000fffe0ff */
.L_x_35:
[----:B------:R-:W-:Y:S01]  /*1500*/  UISETP.NE.AND UP0, UPT, UR37, URZ, UPT ;  /* 0x000000ff2500728c */ /* 0x000fe2000bf05270 */
[----:B------:R-:W1:Y:S08]  /*1510*/  S2UR UR37, SR_CgaCtaId ;  /* 0x00000000002579c3 */ /* 0x000e700000008800 */
[----:B------:R-:W-:Y:S05]  /*1520*/  BRA.U UP0, `(.L_x_18) ;  /* 0x0000000100347547 */ /* 0x000fea000b800000 */
[----:B------:R-:W2:Y:S01]  /*1530*/  S2R R2, SR_CgaCtaId ;  /* 0x0000000000027919 */ /* 0x000ea20000008800 */
[----:B------:R-:W-:-:S04]  /*1540*/  MOV R3, 0x400 ;  /* 0x0000040000037802 */ /* 0x000fc80000000f00 */
[----:B--2---:R-:W-:Y:S02]  /*1550*/  LEA R3, R2, R3, 0x18 ;  /* 0x0000000302037211 */ /* 0x004fe400078ec0ff */
[----:B------:R-:W-:-:S03]  /*1560*/  SHF.L.U32 R2, R10, 0x1f, RZ ;  /* 0x0000001f0a027819 */ /* 0x000fc600000006ff */
[----:B------:R-:W-:-:S04]  /*1570*/  IMAD R3, R12, 0x8, R3 ;  /* 0x000000080c037824 */ /* 0x000fc800078e0203 */
[----:B------:R-:W2:Y:S02]  /*1580*/  SYNCS.PHASECHK.TRANS64.TRYWAIT P0, [R3+URZ+0xe0], R2 ;  /* 0x0000e002030075a7 */ /* 0x000ea400080011ff */
[----:B--2---:R-:W-:Y:S05]  /*1590*/  @!P0 BRA `(.L_x_19) ;  /* 0x0000004800e48947 */ /* 0x004fea0003800000 */
.L_x_96:
[----:B------:R-:W-:Y:S01]  /*15a0*/  VIADD R12, R12, 0x1 ;  /* 0x000000010c0c7836 */ /* 0x000fe20000000000 */
[----:B------:R2:W-:Y:S04]  /*15b0*/  SYNCS.ARRIVE.TRANS64.A1T0 RZ, [R3+URZ+0xd0], RZ ;  /* 0x0000d0ff03ff79a7 */ /* 0x0005e800081000ff */
[----:B------:R-:W-:-:S04]  /*15c0*/  ISETP.NE.AND P0, PT, R12, 0x2, PT ;  /* 0x000000020c00780c */ /* 0x000fc80003f05270 */
[----:B------:R-:W-:Y:S02]  /*15d0*/  SEL R12, R12, RZ, P0 ;  /* 0x000000ff0c0c7207 */ /* 0x000fe40000000000 */
[----:B--2---:R-:W-:-:S04]  /*15e0*/  SEL R3, RZ, 0x1, P0 ;  /* 0x00000001ff037807 */ /* 0x004fc80000000000 */
[----:B------:R-:W-:-:S07]  /*15f0*/  LOP3.LUT R10, R10, R3, RZ, 0x3c, !PT ;  /* 0x000000030a0a7212 */ /* 0x000fce00078e3cff */
.L_x_18:
[----:B------:R-:W-:Y:S01]  /*1600*/  UMOV UR4, 0x400 ;  /* 0x0000040000047882 */ /* 0x000fe20000000000 */
[----:B------:R-:W-:Y:S01]  /*1610*/  SHF.L.U32 R2, R15, 0x1f, RZ ;  /* 0x0000001f0f027819 */ /* 0x000fe200000006ff */
[----:B-1----:R-:W-:Y:S01]  /*1620*/  ULEA UR4, UR37, UR4, 0x18 ;  /* 0x0000000425047291 */ /* 0x002fe2000f8ec0ff */
[----:B------:R-:W-:Y:S01]  /*1630*/  R2UR UR35, R97 ;  /* 0x00000000612372ca */ /* 0x000fe200000e0000 */
[----:B------:R-:W-:Y:S01]  /*1640*/  UISETP.GE.U32.AND UP0, UPT, UR13, 0x7f, UPT ;  /* 0x0000007f0d00788c */ /* 0x000fe2000bf06070 */
[----:B------:R-:W-:Y:S01]  /*1650*/  R2UR UR11, R91 ;  /* 0x000000005b0b72ca */ /* 0x000fe200000e0000 */
[----:B------:R-:W-:Y:S01]  /*1660*/  ULEA UR8, UR6, UR4, 0x3 ;  /* 0x0000000406087291 */ /* 0x000fe2000f8e18ff */
[----:B------:R-:W-:-:S08]  /*1670*/  UMOV UR24, URZ ;  /* 0x000000ff00187c82 */ /* 0x000fd00008000000 */
[----:B------:R1:W2:Y:S01]  /*1680*/  SYNCS.PHASECHK.TRANS64.TRYWAIT P0, [UR8+0x28], R2 ;  /* 0x00002802ff0075a7 */ /* 0x0002a20008001108 */
[----:B------:R-:W-:Y:S02]  /*1690*/  USHF.L.U32 UR35, UR35, 0x6, URZ ;  /* 0x0000000623237899 */ /* 0x000fe400080006ff */
[----:B------:R-:W-:Y:S01]  /*16a0*/  USHF.L.U32 UR11, UR11, 0x6, URZ ;  /* 0x000000060b0b7899 */ /* 0x000fe200080006ff */
[----:B------:R-:W-:Y:S11]  /*16b0*/  BRA.U !UP0, `(.L_x_20) ;  /* 0x0000000108a47547 */ /* 0x000ff6000b800000 */
[----:B------:R-:W-:Y:S01]  /*16c0*/  UMOV UR16, URZ ;  /* 0x000000ff00107c82 */ /* 0x000fe20008000000 */
[----:B------:R-:W-:-:S05]  /*16d0*/  UMOV UR17, UR6 ;  /* 0x0000000600117c82 */ /* 0x000fca0008000000 */
.L_x_25:
[----:B-1----:R-:W-:Y:S01]  /*16e0*/  ULEA UR33, UR17, UR4, 0x3 ;  /* 0x0000000411217291 */ /* 0x002fe2000f8e18ff */
[----:B--2---:R-:W-:Y:S01]  /*16f0*/  @!P5 MOV R3, 0x2000 ;  /* 0x000020000003d802 */ /* 0x004fe20000000f00 */
[----:B--2---:R-:W-:Y:S10]  /*1700*/  @P0 BRA `(.L_x_21) ;  /* 0x00000000000c0947 */ /* 0x004ff40003800000 */
[----:B------:R-:W-:-:S04]  /*1710*/  SHF.L.U32 R5, R15, 0x1f, RZ ;  /* 0x0000001f0f057819 */ /* 0x000fc800000006ff */
[----:B------:R-:W2:Y:S02]  /*1720*/  SYNCS.PHASECHK.TRANS64.TRYWAIT P0, [UR33+0x28], R5 ;  /* 0x00002805ff0075a7 */ /* 0x000ea40008001121 */
[----:B--2---:R-:W-:Y:S05]  /*1730*/  @!P0 BRA `(.L_x_22) ;  /* 0x0000004800908947 */ /* 0x004fea0003800000 */
.L_x_21:
[----:B------:R2:W-:Y:S01]  /*1740*/  @!P5 SYNCS.ARRIVE.TRANS64 RZ, [UR33], R3 ;  /* 0x00000003ffffd9a7 */ /* 0x0005e20008000021 */
[----:B------:R-:W-:Y:S04]  /*1750*/  BSSY.RECONVERGENT B0, `(.L_x_23) ;  /* 0x0000003000007945 */ /* 0x000fe80003800200 */
[----:B------:R-:W-:Y:S05]  /*1760*/  @P4 BRA `(.L_x_24) ;  /* 0x0000000000044947 */ /* 0x000fea0003800000 */
[----:B------:R-:W-:Y:S05]  /*1770*/  BPT.TRAP 0x1 ;  /* 0x000000040000795c */ /* 0x000fea0000300000 */
.L_x_24:
[----:B------:R-:W-:Y:S05]  /*1780*/  BSYNC.RECONVERGENT B0 ;  /* 0x0000000000007941 */ /* 0x000fea0003800200 */
.L_x_23:
[----:B------:R-:W-:Y:S02]  /*1790*/  UIADD3 UR6, UPT, UPT, UR17, 0x1, URZ ;  /* 0x0000000111067890 */ /* 0x000fe4000fffe0ff */
[----:B------:R-:W-:Y:S02]  /*17a0*/  UIADD3 UR26, UP1, UPT, UR22, 0x80, URZ ;  /* 0x00000080161a7890 */ /* 0x000fe4000ff3e0ff */
[----:B------:R-:W-:Y:S02]  /*17b0*/  UISETP.NE.AND UP0, UPT, UR6, 0x5, UPT ;  /* 0x000000050600788c */ /* 0x000fe4000bf05270 */
[----:B------:R-:W-:Y:S02]  /*17c0*/  USHF.L.U32 UR34, UR16, 0x6, URZ ;  /* 0x0000000610227899 */ /* 0x000fe400080006ff */
[----:B------:R-:W-:Y:S02]  /*17d0*/  USEL UR9, URZ, 0x1, UP0 ;  /* 0x00000001ff097887 */ /* 0x000fe40008000000 */
[----:B------:R-:W-:-:S02]  /*17e0*/  USEL UR6, UR6, URZ, UP0 ;  /* 0x000000ff06067287 */ /* 0x000fc40008000000 */
[----:B------:R-:W-:Y:S02]  /*17f0*/  UIADD3 UR20, UP0, UPT, UR22, 0x180, URZ ;  /* 0x0000018016147890 */ /* 0x000fe4000ff1e0ff */
[----:B------:R-:W-:Y:S01]  /*1800*/  ULEA UR8, UR6, UR4, 0x3 ;  /* 0x0000000406087291 */ /* 0x000fe2000f8e18ff */
[----:B------:R-:W-:Y:S01]  /*1810*/  LOP3.LUT R15, R15, UR9, RZ, 0x3c, !PT ;  /* 0x000000090f0f7c12 */ /* 0x000fe2000f8e3cff */
[----:B------:R-:W-:Y:S02]  /*1820*/  UIADD3.X UR27, UPT, UPT, URZ, UR23, URZ, UP1, !UPT ;  /* 0x00000017ff1b7290 */ /* 0x000fe40008ffe4ff */
[----:B------:R-:W-:Y:S01]  /*1830*/  UIADD3.X UR21, UPT, UPT, URZ, UR23, URZ, UP0, !UPT ;  /* 0x00000017ff157290 */ /* 0x000fe200087fe4ff */
[----:B-1----:R-:W-:Y:S01]  /*1840*/  SHF.L.U32 R2, R15, 0x1f, RZ ;  /* 0x0000001f0f027819 */ /* 0x002fe200000006ff */
[----:B------:R-:W-:Y:S01]  /*1850*/  UMOV UR18, 0x0 ;  /* 0x0000000000127882 */ /* 0x000fe20000000000 */
[----:B------:R-:W-:Y:S01]  /*1860*/  UMOV UR19, 0x10000000 ;  /* 0x1000000000137882 */ /* 0x000fe20000000000 */
[----:B------:R-:W-:Y:S01]  /*1870*/  UMOV UR12, UR36 ;  /* 0x00000024000c7c82 */ /* 0x000fe20008000000 */
[----:B------:R1:W1:Y:S01]  /*1880*/  SYNCS.PHASECHK.TRANS64.TRYWAIT P0, [UR8+0x28], R2 ;  /* 0x00002802ff0075a7 */ /* 0x0002620008001108 */
[----:B------:R-:W-:Y:S01]  /*1890*/  ULEA UR8, UR17, UR4, 0xc ;  /* 0x0000000411087291 */ /* 0x000fe2000f8e60ff */
[----:B------:R-:W-:Y:S01]  /*18a0*/  UMOV UR9, UR33 ;  /* 0x0000002100097c82 */ /* 0x000fe20008000000 */
[----:B------:R-:W-:-:S02]  /*18b0*/  UMOV UR10, UR34 ;  /* 0x00000022000a7c82 */ /* 0x000fc40008000000 */
[----:B------:R-:W-:Y:S02]  /*18c0*/  UIADD3 UR32, UPT, UPT, UR8, 0x2400, URZ ;  /* 0x0000240008207890 */ /* 0x000fe4000fffe0ff */
[----:B------:R-:W-:Y:S02]  /*18d0*/  UIADD3 UR8, UPT, UPT, UR8, 0x7400, URZ ;  /* 0x0000740008087890 */ /* 0x000fe4000fffe0ff */
[----:B------:R-:W-:Y:S01]  /*18e0*/  UIADD3 UR16, UPT, UPT, UR16, 0x1, URZ ;  /* 0x0000000110107890 */ /* 0x000fe2000fffe0ff */
[----:B------:R-:W-:Y:S01]  /*18f0*/  UMOV UR24, UR5 ;  /* 0x0000000500187c82 */ /* 0x000fe20008000000 */
[----:B------:R-:W-:Y:S02]  /*1900*/  UMOV UR17, UR6 ;  /* 0x0000000600117c82 */ /* 0x000fe40008000000 */
[----:B------:R-:W-:Y:S01]  /*1910*/  UISETP.NE.AND UP0, UPT, UR16, UR5, UPT ;  /* 0x000000051000728c */ /* 0x000fe2000bf05270 */
[----:B------:R1:W-:Y:S02]  /*1920*/  UTMALDG.3D [UR32], [UR26], desc[UR18] ;  /* 0x000012201a0075b4 */ /* 0x0003e40008011000 */
[----:B------:R1:W-:Y:S06]  /*1930*/  UTMALDG.3D [UR8], [UR20], desc[UR18] ;  /* 0x00001208140075b4 */ /* 0x0003ec0008011000 */
[----:B------:R-:W-:Y:S05]  /*1940*/  BRA.U UP0, `(.L_x_25) ;  /* 0xfffffffd00647547 */ /* 0x000fea000b83ffff */
.L_x_20:
[----:B-1----:R-:W-:Y:S01]  /*1950*/  ULEA UR8, UR6, UR4, 0x3 ;  /* 0x0000000406087291 */ /* 0x002fe2000f8e18ff */
[----:B------:R-:W-:Y:S01]  /*1960*/  SHF.L.U32 R2, R15, 0x1f, RZ ;  /* 0x0000001f0f027819 */ /* 0x000fe200000006ff */
[----:B------:R-:W-:Y:S01]  /*1970*/  @!P1 SYNCS.ARRIVE.TRANS64.A1T0 RZ, [UR4+0x68], RZ ;  /* 0x000068ffffff99a7 */ /* 0x000fe20008100004 */
[----:B------:R-:W-:-:S06]  /*1980*/  UISETP.GT.AND UP0, UPT, UR15, UR14, UPT ;  /* 0x0000000e0f00728c */ /* 0x000fcc000bf04270 */
[----:B--2---:R1:W2:Y:S03]  /*1990*/  SYNCS.PHASECHK.TRANS64.TRYWAIT P0, [UR8+0x28], R2 ;  /* 0x00002802ff0075a7 */ /* 0x0042a60008001108 */
[----:B------:R-:W-:Y:S05]  /*19a0*/  BRA.U !UP0, `(.L_x_26) ;  /* 0x0000000108a87547 */ /* 0x000fea000b800000 */
[----:B------:R-:W-:Y:S01]  /*19b0*/  UIADD3 UR21, UPT, UPT, UR7, UR24, URZ ;  /* 0x0000001807157290 */ /* 0x000fe2000fffe0ff */
[----:B------:R-:W-:-:S11]  /*19c0*/  UMOV UR25, UR6 ;  /* 0x0000000600197c82 */ /* 0x000fd60008000000 */
.L_x_31:
[----:B-1----:R-:W-:Y:S01]  /*19d0*/  ULEA UR17, UR25, UR4, 0x3 ;  /* 0x0000000419117291 */ /* 0x002fe2000f8e18ff */
[----:B--2---:R-:W-:Y:S01]  /*19e0*/  @!P5 MOV R3, 0x2000 ;  /* 0x000020000003d802 */ /* 0x004fe20000000f00 */
[----:B--2---:R-:W-:Y:S10]  /*19f0*/  @P0 BRA `(.L_x_27) ;  /* 0x00000000000c0947 */ /* 0x004ff40003800000 */
[----:B------:R-:W-:-:S04]  /*1a00*/  SHF.L.U32 R5, R15, 0x1f, RZ ;  /* 0x0000001f0f057819 */ /* 0x000fc800000006ff */
[----:B------:R-:W2:Y:S02]  /*1a10*/  SYNCS.PHASECHK.TRANS64.TRYWAIT P0, [UR17+0x28], R5 ;  /* 0x00002805ff0075a7 */ /* 0x000ea40008001111 */
[----:B--2---:R-:W-:Y:S05]  /*1a20*/  @!P0 BRA `(.L_x_28) ;  /* 0x0000004400ec8947 */ /* 0x004fea0003800000 */
.L_x_27:
[----:B------:R2:W-:Y:S01]  /*1a30*/  @!P5 SYNCS.ARRIVE.TRANS64 RZ, [UR17], R3 ;  /* 0x00000003ffffd9a7 */ /* 0x0005e20008000011 */
[----:B------:R-:W-:Y:S04]  /*1a40*/  BSSY.RECONVERGENT B0, `(.L_x_29) ;  /* 0x0000003000007945 */ /* 0x000fe80003800200 */
[----:B------:R-:W-:Y:S05]  /*1a50*/  @P4 BRA `(.L_x_30) ;  /* 0x0000000000044947 */ /* 0x000fea0003800000 */
[----:B------:R-:W-:Y:S05]  /*1a60*/  BPT.TRAP 0x1 ;  /* 0x000000040000795c */ /* 0x000fea0000300000 */
.L_x_30:
[----:B------:R-:W-:Y:S05]  /*1a70*/  BSYNC.RECONVERGENT B0 ;  /* 0x0000000000007941 */ /* 0x000fea0003800200 */
.L_x_29:
        /* <DEDUP_REMOVED lines=20> */
[----:B------:R-:W-:Y:S01]  /*1bc0*/  UIADD3 UR8, UPT, UPT, UR8, 0x7400, URZ ;  /* 0x0000740008087890 */ /* 0x000fe2000fffe0ff */
[----:B------:R-:W-:Y:S01]  /*1bd0*/  UMOV UR9, UR17 ;  /* 0x0000001100097c82 */ /* 0x000fe20008000000 */
[----:B------:R-:W-:Y:S01]  /*1be0*/  UMOV UR10, UR18 ;  /* 0x00000012000a7c82 */ /* 0x000fe20008000000 */
[----:B------:R-:W-:Y:S01]  /*1bf0*/  UIADD3 UR24, UPT, UPT, UR24, 0x1, URZ ;  /* 0x0000000118187890 */ /* 0x000fe2000fffe0ff */
[----:B------:R-:W-:-:S03]  /*1c00*/  UMOV UR25, UR6 ;  /* 0x0000000600197c82 */ /* 0x000fc60008000000 */
[----:B------:R1:W-:Y:S01]  /*1c10*/  UTMALDG.3D [UR16], [UR30], desc[UR26] ;  /* 0x00001a101e0075b4 */ /* 0x0003e20008011000 */
[----:B------:R-:W-:Y:S01]  /*1c20*/  UISETP.NE.AND UP0, UPT, UR24, UR21, UPT ;  /* 0x000000151800728c */ /* 0x000fe2000bf05270 */
[----:B------:R1:W-:Y:S08]  /*1c30*/  UTMALDG.3D [UR8], [UR28], desc[UR26] ;  /* 0x00001a081c0075b4 */ /* 0x0003f00008011000 */
[----:B------:R-:W-:Y:S05]  /*1c40*/  BRA.U UP0, `(.L_x_31) ;  /* 0xfffffffd00607547 */ /* 0x000fea000b83ffff */
.L_x_26:
[C---:B-1----:R-:W-:Y:S01]  /*1c50*/  LEA R2, R14.reuse, UR4, 0x3 ;  /* 0x000000040e027c11 */ /* 0x042fe2000f8e18ff */
[----:B------:R-:W-:Y:S01]  /*1c60*/  NOP ;  /* 0x0000000000007918 */ /* 0x000fe20000000000 */
[----:B--2---:R-:W-:Y:S02]  /*1c70*/  SHF.L.U32 R3, R13, 0x1f, RZ ;  /* 0x0000001f0d037819 */ /* 0x004fe400000006ff */
[----:B------:R-:W-:Y:S02]  /*1c80*/  LEA R4, R14, UR4, 0x4 ;  /* 0x000000040e047c11 */ /* 0x000fe4000f8e20ff */
[----:B------:R-:W1:Y:S02]  /*1c90*/  SYNCS.PHASECHK.TRANS64.TRYWAIT P0, [R2+URZ+0x70], R3 ;  /* 0x00007003020075a7 */ /* 0x000e6400080011ff */
[----:B-1----:R-:W-:Y:S05]  /*1ca0*/  @!P0 BRA `(.L_x_32) ;  /* 0x0000004400648947 */ /* 0x002fea0003800000 */
.L_x_99:
[----:B------:R-:W2:Y:S01]  /*1cb0*/  LDS.128 R4, [R4+0x100] ;  /* 0x0001000004047984 */ /* 0x000ea20000000c00 */
[----:B---3--:R-:W-:Y:S01]  /*1cc0*/  ISETP.GE.AND P0, PT, R40, 0x1, PT ;  /* 0x000000012800780c */ /* 0x008fe20003f06270 */
[----:B-1----:R-:W-:Y:S01]  /*1cd0*/  VIADD R2, R2, 0x80 ;  /* 0x0000008002027836 */ /* 0x002fe20000000000 */
[----:B------:R-:W-:Y:S01]  /*1ce0*/  @!PT LDS RZ, [RZ] ;  /* 0x00000000fffff984 */ /* 0x000fe20000000800 */
[----:B------:R-:W-:Y:S01]  /*1cf0*/  @!PT LDS RZ, [RZ] ;  /* 0x00000000fffff984 */ /* 0x000fe20000000800 */
[----:B------:R-:W-:Y:S01]  /*1d00*/  @!PT LDS RZ, [RZ] ;  /* 0x00000000fffff984 */ /* 0x000fe20000000800 */
[----:B------:R-:W-:Y:S01]  /*1d10*/  @!PT LDS RZ, [RZ] ;  /* 0x00000000fffff984 */ /* 0x000fe20000000800 */
[----:B------:R1:W-:Y:S06]  /*1d20*/  MEMBAR.ALL.CTA ;  /* 0x0000000000007992 */ /* 0x0003ec0000008000 */
[----:B-1----:R-:W1:Y:S01]  /*1d30*/  FENCE.VIEW.ASYNC.S ;  /* 0x00000000000073c6 */ /* 0x002e620000000000 */
[----:B------:R-:W-:-:S04]  /*1d40*/  PRMT R2, RZ, 0x654, R2 ;  /* 0x00000654ff027816 */ /* 0x000fc80000000002 */
[----:B-1----:R1:W-:Y:S01]  /*1d50*/  SYNCS.ARRIVE.TRANS64.RED.A1T0 RZ, [R2+URZ], RZ ;  /* 0x000000ff02ff79a7 */ /* 0x0023e200081004ff */
[----:B--2---:R-:W-:-:S13]  /*1d60*/  LOP3.LUT P2, RZ, R6, 0x1, RZ, 0xc0, !PT ;  /* 0x0000000106ff7812 */ /* 0x004fda000784c0ff */
[----:B------:R-:W-:Y:S01]  /*1d70*/  @P2 SHF.R.U32.HI R3, RZ, 0x10, R5 ;  /* 0x00000010ff032819 */ /* 0x000fe20000011605 */
[----:B------:R-:W-:Y:S01]  /*1d80*/  VOTEU.ANY UP0, P2 ;  /* 0x0000000000ff7886 */ /* 0x000fe20001000100 */
[----:B------:R-:W-:Y:S02]  /*1d90*/  @P2 MOV R11, R4 ;  /* 0x00000004000b2202 */ /* 0x000fe40000000f00 */
[----:B------:R-:W-:Y:S02]  /*1da0*/  @P2 R2UR.BROADCAST UR8, R3 ;  /* 0x00000000030822ca */ /* 0x000fe400008e0000 */
[----:B------:R-:W-:-:S11]  /*1db0*/  @P2 LOP3.LUT R8, R5, 0xffff, RZ, 0xc0, !PT ;  /* 0x0000ffff05082812 */ /* 0x000fd600078ec0ff */
[----:B------:R-:W-:Y:S01]  /*1dc0*/  @UP0 UMOV UR36, UR8 ;  /* 0x0000000800240c82 */ /* 0x000fe20008000000 */
[----:B-1----:R-:W-:Y:S05]  /*1dd0*/  @!P0 BRA `(.L_x_33) ;  /* 0x0000000000b88947 */ /* 0x002fea0003800000 */
[----:B------:R-:W4:Y:S01]  /*1de0*/  LDC.64 R4, c[0x0][0xb18] ;  /* 0x0002c600ff047b82 */ /* 0x000f220000000a00 */
[----:B------:R-:W-:-:S07]  /*1df0*/  ISETP.NE.AND P3, PT, R40, 0x1, PT ;  /* 0x000000012800780c */ /* 0x000fce0003f65270 */
[----:B------:R-:W1:Y:S08]  /*1e00*/  LDC.64 R6, c[0x0][0xb10] ;  /* 0x0002c400ff067b82 */ /* 0x000e700000000a00 */
[----:B------:R-:W2:Y:S08]  /*1e10*/  LDC R16, c[0x0][0xb20] ;  /* 0x0002c800ff107b82 */ /* 0x000eb00000000800 */
[----:B------:R-:W3:Y:S01]  /*1e20*/  LDC R18, c[0x0][0xb0c] ;  /* 0x0002c300ff127b82 */ /* 0x000ee20000000800 */
[----:B----4-:R-:W-:Y:S01]  /*1e30*/  IMAD.HI.U32 R17, R0, R5, RZ ;  /* 0x0000000500117227 */ /* 0x010fe200078e00ff */
[----:B------:R-:W-:-:S03]  /*1e40*/  ISETP.NE.AND P0, PT, R4, 0x1, PT ;  /* 0x000000010400780c */ /* 0x000fc60003f05270 */
[----:B------:R-:W-:-:S03]  /*1e50*/  IMAD.HI.U32 R5, R8, R5, RZ ;  /* 0x0000000508057227 */ /* 0x000fc600078e00ff */
[----:B------:R-:W4:Y:S01]  /*1e60*/  LDC.64 R2, c[0x0][0xb28] ;  /* 0x0002ca00ff027b82 */ /* 0x000f220000000a00 */
[----:B-1----:R-:W-:-:S04]  /*1e70*/  IMAD.HI.U32 R20, R9, R6, RZ ;  /* 0x0000000609147227 */ /* 0x002fc800078e00ff */
[----:B------:R-:W-:Y:S01]  /*1e80*/  IMAD.HI.U32 R22, R11, R6, RZ ;  /* 0x000000060b167227 */ /* 0x000fe200078e00ff */
[----:B------:R-:W-:Y:S02]  /*1e90*/  SHF.R.U32.HI R20, RZ, R7, R20 ;  /* 0x00000007ff147219 */ /* 0x000fe40000011614 */
[-C--:B--2---:R-:W-:Y:S02]  /*1ea0*/  SHF.R.U32.HI R17, RZ, R16.reuse, R17 ;  /* 0x00000010ff117219 */ /* 0x084fe40000011611 */
[----:B------:R-:W-:Y:S02]  /*1eb0*/  SHF.R.U32.HI R5, RZ, R16, R5 ;  /* 0x00000010ff057219 */ /* 0x000fe40000011605 */
[----:B------:R-:W-:Y:S02]  /*1ec0*/  SEL R17, R0, R17, !P0 ;  /* 0x0000001100117207 */ /* 0x000fe40004000000 */
[----:B------:R-:W-:Y:S02]  /*1ed0*/  SHF.R.U32.HI R22, RZ, R7, R22 ;  /* 0x00000007ff167219 */ /* 0x000fe40000011616 */
[----:B---3--:R-:W-:-:S02]  /*1ee0*/  ISETP.NE.AND P1, PT, R18, 0x1, PT ;  /* 0x000000011200780c */ /* 0x008fc40003f25270 */
[----:B------:R-:W-:Y:S02]  /*1ef0*/  SEL R5, R8, R5, !P0 ;  /* 0x0000000508057207 */ /* 0x000fe40004000000 */
[----:B------:R-:W-:Y:S02]  /*1f00*/  SEL R19, R9, R20, !P1 ;  /* 0x0000001409137207 */ /* 0x000fe40004800000 */
[----:B------:R-:W-:Y:S01]  /*1f10*/  SEL R7, R11, R22, !P1 ;  /* 0x000000160b077207 */ /* 0x000fe20004800000 */
[----:B----4-:R-:W-:-:S04]  /*1f20*/  IMAD.HI.U32 R20, R17, R2, RZ ;  /* 0x0000000211147227 */ /* 0x010fc800078e00ff */
[----:B------:R-:W-:Y:S01]  /*1f30*/  IMAD.HI.U32 R6, R19, R2, RZ ;  /* 0x0000000213067227 */ /* 0x000fe200078e00ff */
[----:B------:R-:W-:-:S04]  /*1f40*/  @P3 SHF.R.U32.HI R17, RZ, R3, R20 ;  /* 0x00000003ff113219 */ /* 0x000fc80000011614 */
[----:B------:R-:W-:Y:S01]  /*1f50*/  @P3 SHF.R.U32.HI R19, RZ, R3, R6 ;  /* 0x00000003ff133219 */ /* 0x000fe20000011606 */
[----:B------:R-:W-:-:S04]  /*1f60*/  IMAD R17, R40, R17, RZ ;  /* 0x0000001128117224 */ /* 0x000fc800078e02ff */
[----:B------:R-:W-:Y:S01]  /*1f70*/  IMAD R6, R40, R19, RZ ;  /* 0x0000001328067224 */ /* 0x000fe200078e02ff */
[C---:B------:R-:W-:Y:S02]  /*1f80*/  ISETP.GE.AND P0, PT, R5.reuse, R17, PT ;  /* 0x000000110500720c */ /* 0x040fe40003f06270 */
[----:B------:R-:W-:Y:S02]  /*1f90*/  IADD3 R17, PT, PT, -R5, RZ, RZ ;  /* 0x000000ff05117210 */ /* 0x000fe40007ffe1ff */
[----:B------:R-:W-:Y:S01]  /*1fa0*/  ISETP.GE.OR P0, PT, R7, R6, P0 ;  /* 0x000000060700720c */ /* 0x000fe20000706670 */
[----:B------:R-:W-:-:S04]  /*1fb0*/  IMAD.HI.U32 R6, R5, R2, RZ ;  /* 0x0000000205067227 */ /* 0x000fc800078e00ff */
[----:B------:R-:W-:Y:S01]  /*1fc0*/  IMAD R8, R4, R17, R8 ;  /* 0x0000001104087224 */ /* 0x000fe200078e0208 */
[----:B------:R-:W-:-:S04]  /*1fd0*/  SHF.R.U32.HI R6, RZ, R3, R6 ;  /* 0x00000003ff067219 */ /* 0x000fc80000011606 */
[----:B------:R-:W-:-:S03]  /*1fe0*/  SEL R6, R5, R6, !P3 ;  /* 0x0000000605067207 */ /* 0x000fc60005800000 */
[----:B------:R-:W-:-:S04]  /*1ff0*/  @!P0 IMAD.HI.U32 R16, R7, R2, RZ ;  /* 0x0000000207108227 */ /* 0x000fc800078e00ff */
[----:B------:R-:W-:Y:S01]  /*2000*/  IMAD.MOV R2, RZ, RZ, -R6 ;  /* 0x000000ffff027224 */ /* 0x000fe200078e0a06 */
[----:B------:R-:W-:-:S03]  /*2010*/  @!P0 SHF.R.U32.HI R16, RZ, R3, R16 ;  /* 0x00000003ff108219 */ /* 0x000fc60000011610 */
[----:B------:R-:W-:Y:S01]  /*2020*/  IMAD R2, R40, R2, R5 ;  /* 0x0000000228027224 */ /* 0x000fe200078e0205 */
[----:B------:R-:W-:-:S05]  /*2030*/  @!P0 SEL R3, R7, R16, !P3 ;  /* 0x0000001007038207 */ /* 0x000fca0005800000 */
[--C-:B------:R-:W-:Y:S02]  /*2040*/  @!P0 IMAD.IADD R6, R6, 0x1, -R3.reuse ;  /* 0x0000000106068824 */ /* 0x100fe400078e0a03 */
[----:B------:R-:W-:Y:S01]  /*2050*/  @!P0 IMAD R3, R2, R19, R3 ;  /* 0x0000001302038224 */ /* 0x000fe200078e0203 */
[----:B------:R-:W-:Y:S01]  /*2060*/  IADD3 R2, PT, PT, -R7, RZ, RZ ;  /* 0x000000ff07027210 */ /* 0x000fe20007ffe1ff */
[----:B------:R-:W-:Y:S02]  /*2070*/  @!P0 IMAD R5, R40, R6, R7 ;  /* 0x0000000628058224 */ /* 0x000fe400078e0207 */
[----:B------:R-:W-:Y:S02]  /*2080*/  @!P0 IMAD.MOV.U32 R7, RZ, RZ, R3 ;  /* 0x000000ffff078224 */ /* 0x000fe400078e0003 */
[----:B------:R-:W-:Y:S02]  /*2090*/  IMAD R2, R18, R2, R11 ;  /* 0x0000000212027224 */ /* 0x000fe400078e020b */
[----:B------:R-:W-:-:S02]  /*20a0*/  IMAD R8, R5, R4, R8 ;  /* 0x0000000405087224 */ /* 0x000fc400078e0208 */
[----:B------:R-:W-:Y:S02]  /*20b0*/  IMAD R11, R7, R18, R2 ;  /* 0x00000012070b7224 */ /* 0x000fe400078e0202 */
.L_x_33:
[----:B------:R-:W1:Y:S02]  /*20c0*/  LDCU UR8, c[0x0][0xb30] ;  /* 0x00016600ff0877ac */ /* 0x000e640008000800 */
[----:B-1----:R-:W-:-:S09]  /*20d0*/  UISETP.NE.AND UP0, UPT, UR8, 0x1, UPT ;  /* 0x000000010800788c */ /* 0x002fd2000bf05270 */
[----:B------:R-:W-:Y:S05]  /*20e0*/  BRA.U UP0, `(.L_x_34) ;  /* 0x0000000100407547 */ /* 0x000fea000b800000 */
[----:B------:R-:W1:Y:S08]  /*20f0*/  LDC.64 R4, c[0x0][0xb10] ;  /* 0x0002c400ff047b82 */ /* 0x000e700000000a00 */
[----:B------:R-:W2:Y:S08]  /*2100*/  LDC.64 R2, c[0x0][0xb18] ;  /* 0x0002c600ff027b82 */ /* 0x000eb00000000a00 */
[----:B------:R-:W3:Y:S08]  /*2110*/  LDC R6, c[0x0][0xb20] ;  /* 0x0002c800ff067b82 */ /* 0x000ef00000000800 */
[----:B------:R-:W4:Y:S01]  /*2120*/  LDC R16, c[0x0][0xb0c] ;  /* 0x0002c300ff107b82 */ /* 0x000f220000000800 */
[----:B-1----:R-:W-:-:S05]  /*2130*/  IMAD.HI.U32 R4, R11, R4, RZ ;  /* 0x000000040b047227 */ /* 0x002fca00078e00ff */
[----:B------:R-:W-:Y:S01]  /*2140*/  SHF.R.U32.HI R4, RZ, R5, R4 ;  /* 0x00000005ff047219 */ /* 0x000fe20000011604 */
[----:B--2---:R-:W-:Y:S01]  /*2150*/  IMAD.HI.U32 R3, R8, R3, RZ ;  /* 0x0000000308037227 */ /* 0x004fe200078e00ff */
[----:B------:R-:W-:-:S04]  /*2160*/  ISETP.NE.AND P0, PT, R2, 0x1, PT ;  /* 0x000000010200780c */ /* 0x000fc80003f05270 */
[----:B---3--:R-:W-:-:S04]  /*2170*/  SHF.R.U32.HI R3, RZ, R6, R3 ;  /* 0x00000006ff037219 */ /* 0x008fc80000011603 */
[----:B------:R-:W-:Y:S02]  /*2180*/  SEL R3, R8, R3, !P0 ;  /* 0x0000000308037207 */ /* 0x000fe40004000000 */
[----:B----4-:R-:W-:-:S04]  /*2190*/  ISETP.NE.AND P1, PT, R16, 0x1, PT ;  /* 0x000000011000780c */ /* 0x010fc80003f25270 */
[----:B------:R-:W-:-:S05]  /*21a0*/  SEL R4, R11, R4, !P1 ;  /* 0x000000040b047207 */ /* 0x000fca0004800000 */
[----:B------:R-:W-:Y:S02]  /*21b0*/  IMAD.IADD R5, R3, 0x1, -R4 ;  /* 0x0000000103057824 */ /* 0x000fe400078e0a04 */
[----:B------:R-:W-:Y:S02]  /*21c0*/  IMAD.IADD R3, R4, 0x1, -R3 ;  /* 0x0000000104037824 */ /* 0x000fe400078e0a03 */
[----:B------:R-:W-:Y:S02]  /*21d0*/  IMAD R11, R5, R16, R11 ;  /* 0x00000010050b7224 */ /* 0x000fe400078e020b */
[----:B------:R-:W-:-:S07]  /*21e0*/  IMAD R8, R3, R2, R8 ;  /* 0x0000000203087224 */ /* 0x000fce00078e0208 */
.L_x_34:
[----:B------:R-:W-:Y:S01]  /*21f0*/  VIADD R14, R14, 0x1 ;  /* 0x000000010e0e7836 */ /* 0x000fe20000000000 */
[----:B------:R-:W-:Y:S01]  /*2200*/  PLOP3.LUT P1, PT, PT, PT, PT, 0x80, 0x8 ;  /* 0x000000000008781c */ /* 0x000fe20003f2f070 */
[----:B------:R-:W-:Y:S02]  /*2210*/  IMAD.IADD R97, R11, 0x1, R90 ;  /* 0x000000010b617824 */ /* 0x000fe400078e025a */
[----:B------:R-:W-:Y:S01]  /*2220*/  IMAD.IADD R91, R8, 0x1, R79 ;  /* 0x00000001085b7824 */ /* 0x000fe200078e024f */
[----:B------:R-:W-:-:S04]  /*2230*/  ISETP.NE.AND P0, PT, R14, 0x2, PT ;  /* 0x000000020e00780c */ /* 0x000fc80003f05270 */
[----:B------:R-:W-:Y:S02]  /*2240*/  SEL R2, RZ, 0x1, P0 ;  /* 0x00000001ff027807 */ /* 0x000fe40000000000 */
[----:B------:R-:W-:Y:S02]  /*2250*/  SEL R14, R14, RZ, P0 ;  /* 0x000000ff0e0e7207 */ /* 0x000fe40000000000 */
[----:B------:R-:W-:Y:S01]  /*2260*/  LOP3.LUT R13, R13, R2, RZ, 0x3c, !PT ;  /* 0x000000020d0d7212 */ /* 0x000fe200078e3cff */
[----:B------:R-:W-:Y:S06]  /*2270*/  @P2 BRA `(.L_x_35) ;  /* 0xfffffff000a02947 */ /* 0x000fec000383ffff */
[----:B------:R-:W-:Y:S01]  /*2280*/  UIADD3 UR4, UPT, UPT, UR4, 0x28, URZ ;  /* 0x0000002804047890 */ /* 0x000fe2000fffe0ff */
[----:B------:R-:W-:-:S03]  /*2290*/  SHF.L.U32 R3, R15, 0x1f, RZ ;  /* 0x0000001f0f037819 */ /* 0x000fc600000006ff */
[----:B------:R-:W-:-:S09]  /*22a0*/  ULEA UR5, UR6, UR4, 0x3 ;  /* 0x0000000406057291 */ /* 0x000fd2000f8e18ff */
[----:B------:R-:W1:Y:S02]  /*22b0*/  SYNCS.PHASECHK.TRANS64.TRYWAIT P0, [UR5], R3 ;  /* 0x00000003ff0075a7 */ /* 0x000e640008001105 */
[----:B-1----:R-:W-:Y:S05]  /*22c0*/  @!P0 BRA `(.L_x_36) ;  /* 0x0000003c00f08947 */ /* 0x002fea0003800000 */
.L_x_101:
[----:B------:R-:W-:-:S04]  /*22d0*/  UIADD3 UR6, UPT, UPT, UR6, 0x1, URZ ;  /* 0x0000000106067890 */ /* 0x000fc8000fffe0ff */
[----:B------:R-:W-:-:S04]  /*22e0*/  UISETP.NE.AND UP0, UPT, UR6, 0x5, UPT ;  /* 0x000000050600788c */ /* 0x000fc8000bf05270 */
[----:B------:R-:W-:Y:S02]  /*22f0*/  USEL UR7, URZ, 0x1, UP0 ;  /* 0x00000001ff077887 */ /* 0x000fe40008000000 */
[----:B------:R-:W-:-:S04]  /*2300*/  USEL UR6, UR6, URZ, UP0 ;  /* 0x000000ff06067287 */ /* 0x000fc80008000000 */
[----:B------:R-:W-:Y:S01]  /*2310*/  ULEA UR5, UR6, UR4, 0x3 ;  /* 0x0000000406057291 */ /* 0x000fe2000f8e18ff */
[----:B------:R-:W-:-:S04]  /*2320*/  LOP3.LUT R2, R15, UR7, RZ, 0x3c, !PT ;  /* 0x000000070f027c12 */ /* 0x000fc8000f8e3cff */
[----:B-1----:R-:W-:-:S04]  /*2330*/  SHF.L.U32 R3, R2, 0x1f, RZ ;  /* 0x0000001f02037819 */ /* 0x002fc800000006ff */
[----:B------:R-:W1:Y:S02]  /*2340*/  SYNCS.PHASECHK.TRANS64.TRYWAIT P0, [UR5], R3 ;  /* 0x00000003ff0075a7 */ /* 0x000e640008001105 */
[----:B-1----:R-:W-:Y:S05]  /*2350*/  @!P0 BRA `(.L_x_37) ;  /* 0x0000003c00e48947 */ /* 0x002fea0003800000 */
.L_x_103:
        /* <DEDUP_REMOVED lines=9> */
.L_x_105:
        /* <DEDUP_REMOVED lines=9> */
.L_x_107:
[----:B------:R-:W-:-:S04]  /*2480*/  UIADD3 UR6, UPT, UPT, UR6, 0x1, URZ ;  /* 0x0000000106067890 */ /* 0x000fc8000fffe0ff */
[----:B------:R-:W-:-:S04]  /*2490*/  UISETP.NE.AND UP0, UPT, UR6, 0x5, UPT ;  /* 0x000000050600788c */ /* 0x000fc8000bf05270 */
[----:B------:R-:W-:Y:S02]  /*24a0*/  USEL UR5, URZ, 0x1, UP0 ;  /* 0x00000001ff057887 */ /* 0x000fe40008000000 */
[----:B------:R-:W-:-:S04]  /*24b0*/  USEL UR6, UR6, URZ, UP0 ;  /* 0x000000ff06067287 */ /* 0x000fc80008000000 */
[----:B------:R-:W-:Y:S01]  /*24c0*/  ULEA UR6, UR6, UR4, 0x3 ;  /* 0x0000000406067291 */ /* 0x000fe2000f8e18ff */
[----:B-1----:R-:W-:-:S04]  /*24d0*/  LOP3.LUT R3, R2, UR5, RZ, 0x3c, !PT ;  /* 0x0000000502037c12 */ /* 0x002fc8000f8e3cff */
[----:B------:R-:W-:Y:S01]  /*24e0*/  SHF.L.U32 R3, R3, 0x1f, RZ ;  /* 0x0000001f03037819 */ /* 0x000fe200000006ff */
[----:B----4-:R-:W-:-:S07]  /*24f0*/  IMAD.U32 R0, RZ, RZ, UR6 ;  /* 0x00000006ff007e24 */ /* 0x010fce000f8e00ff */
.L_x_40:
[----:B-1----:R1:W2:Y:S02]  /*2500*/  SYNCS.PHASECHK.TRANS64.TRYWAIT P0, [R0+URZ], R3 ;  /* 0x00000003000075a7 */ /* 0x0022a400080011ff */
[----:B--2---:R-:W-:Y:S05]  /*2510*/  @!P0 NANOSLEEP.SYNCS 0x989680 ;  /* 0x009896800000895d */ /* 0x004fea0003900000 */
[----:B------:R-:W2:Y:S02]  /*2520*/  @!P0 SYNCS.PHASECHK.TRANS64 P0, [R0+URZ], R3 ;  /* 0x00000003000085a7 */ /* 0x000ea400080010ff */
[----:B--2---:R-:W-:Y:S05]  /*2530*/  @P0 EXIT ;  /* 0x000000000000094d */ /* 0x004fea0003800000 */
[----:B------:R-:W-:Y:S05]  /*2540*/  BRA `(.L_x_40) ;  /* 0xfffffffc00ec7947 */ /* 0x000fea000383ffff */
.L_x_17:
[----:B------:R-:W-:-:S04]  /*2550*/  UISETP.NE.AND UP1, UPT, UR37, URZ, UPT ;  /* 0x000000ff2500728c */ /* 0x000fc8000bf25270 */
[----:B------:R-:W-:-:S09]  /*2560*/  UISETP.NE.OR UP1, UPT, UR8, 0x1, UP1 ;  /* 0x000000010800788c */ /* 0x000fd20008f25670 */
[----:B------:R-:W-:Y:S05]  /*2570*/  BRA.U UP1, `(.L_x_41) ;  /* 0x0000000501487547 */ /* 0x000fea000b800000 */
[----:B------:R-:W-:Y:S01]  /*2580*/  ISETP.NE.AND P2, PT, R2, RZ, PT ;  /* 0x000000ff0200720c */ /* 0x000fe20003f45270 */
[----:B------:R-:W-:Y:S01]  /*2590*/  IMAD.MOV.U32 R12, RZ, RZ, 0x1 ;  /* 0x00000001ff0c7424 */ /* 0x000fe200078e00ff */
[----:B------:R-:W-:Y:S02]  /*25a0*/  CS2R R10, SRZ ;  /* 0x00000000000a7805 */ /* 0x000fe4000001ff00 */
[----:B------:R-:W-:Y:S01]  /*25b0*/  CS2R R8, SRZ ;  /* 0x0000000000087805 */ /* 0x000fe2000001ff00 */
[----:B------:R-:W-:Y:S01]  /*25c0*/  UMOV UR4, 0x400 ;  /* 0x0000040000047882 */ /* 0x000fe20000000000 */
[----:B------:R-:W-:Y:S01]  /*25d0*/  UMOV UR6, URZ ;  /* 0x000000ff00067c82 */ /* 0x000fe20008000000 */
[----:B------:R-:W-:-:S12]  /*25e0*/  ULEA UR37, UR37, UR4, 0x18 ;  /* 0x0000000425257291 */ /* 0x000fd8000f8ec0ff */
.L_x_45:
[----:B------:R-:W-:Y:S02]  /*25f0*/  LEA R0, R8, UR37, 0x3 ;  /* 0x0000002508007c11 */ /* 0x000fe4000f8e18ff */
[----:B------:R-:W-:-:S03]  /*2600*/  SHF.L.U32 R5, R9, 0x1f, RZ ;  /* 0x0000001f09057819 */ /* 0x000fc600000006ff */
[----:B------:R-:W-:Y:S01]  /*2610*/  VIADD R4, R0, 0xe0 ;  /* 0x000000e000047836 */ /* 0x000fe20000000000 */
[----:B------:R-:W1:Y:S02]  /*2620*/  SYNCS.PHASECHK.TRANS64.TRYWAIT P0, [R0+URZ+0xd0], R5 ;  /* 0x0000d005000075a7 */ /* 0x000e6400080011ff */
[----:B-1----:R-:W-:Y:S05]  /*2630*/  @!P0 BRA `(.L_x_42) ;  /* 0x0000003c00748947 */ /* 0x002fea0003800000 */
.L_x_108:
[----:B------:R-:W-:Y:S01]  /*2640*/  ULEA UR5, UR6, UR37, 0x3 ;  /* 0x0000002506057291 */ /* 0x000fe2000f8e18ff */
[----:B------:R-:W-:Y:S02]  /*2650*/  PRMT R4, RZ, 0x654, R4 ;  /* 0x00000654ff047816 */ /* 0x000fe40000000004 */
[----:B-1----:R-:W-:Y:S01]  /*2660*/  SHF.L.U32 R5, R12, 0x1f, RZ ;  /* 0x0000001f0c057819 */ /* 0x002fe200000006ff */
[----:B------:R-:W-:Y:S01]  /*2670*/  UIADD3 UR4, UPT, UPT, UR5, 0x70, URZ ;  /* 0x0000007005047890 */ /* 0x000fe2000fffe0ff */
[----:B------:R1:W-:Y:S05]  /*2680*/  SYNCS.ARRIVE.TRANS64.RED.A1T0 RZ, [R4+URZ], RZ ;  /* 0x000000ff04ff79a7 */ /* 0x0003ea00081004ff */
[----:B------:R-:W-:Y:S01]  /*2690*/  IMAD.U32 R7, RZ, RZ, UR4 ;  /* 0x00000004ff077e24 */ /* 0x000fe2000f8e00ff */
[----:B------:R-:W2:Y:S04]  /*26a0*/  SYNCS.PHASECHK.TRANS64.TRYWAIT P0, [UR5+0x80], R5 ;  /* 0x00008005ff0075a7 */ /* 0x000ea80008001105 */
[----:B------:R-:W-:Y:S01]  /*26b0*/  PRMT R6, R2, 0x654, R7 ;  /* 0x0000065402067816 */ /* 0x000fe20000000007 */
[----:B-1----:R-:W-:Y:S01]  /*26c0*/  @!P2 IMAD.MOV.U32 R4, RZ, RZ, 0x10 ;  /* 0x00000010ff04a424 */ /* 0x002fe200078e00ff */
[----:B--2---:R-:W-:Y:S06]  /*26d0*/  @!P0 BRA `(.L_x_43) ;  /* 0x0000003c00608947 */ /* 0x004fec0003800000 */
.L_x_110:
[----:B------:R-:W-:Y:S01]  /*26e0*/  ULEA UR4, UR6, UR37, 0x4 ;  /* 0x0000002506047291 */ /* 0x000fe2000f8e20ff */
[----:B------:R-:W-:Y:S01]  /*26f0*/  SEL R3, R6, R3, !P2 ;  /* 0x0000000306037207 */ /* 0x000fe20005000000 */
[----:B------:R-:W-:Y:S01]  /*2700*/  UIADD3 UR5, UPT, UPT, UR5, 0x70, URZ ;  /* 0x0000007005057890 */ /* 0x000fe2000fffe0ff */
[----:B-1----:R-:W-:Y:S01]  /*2710*/  LEA R0, R11, UR37, 0x3 ;  /* 0x000000250b007c11 */ /* 0x002fe2000f8e18ff */
[----:B------:R-:W-:Y:S01]  /*2720*/  UIADD3 UR4, UPT, UPT, UR4, 0x100, URZ ;  /* 0x0000010004047890 */ /* 0x000fe2000fffe0ff */
[----:B------:R-:W-:Y:S01]  /*2730*/  SHF.L.U32 R5, R10, 0x1f, RZ ;  /* 0x0000001f0a057819 */ /* 0x000fe200000006ff */
[----:B------:R1:W-:Y:S01]  /*2740*/  @!P2 SYNCS.ARRIVE.TRANS64.RED RZ, [R3+URZ], R4 ;  /* 0x0000000403ffa9a7 */ /* 0x0003e200080004ff */
[----:B------:R-:W-:Y:S01]  /*2750*/  UIADD3 UR6, UPT, UPT, UR6, 0x1, URZ ;  /* 0x0000000106067890 */ /* 0x000fe2000fffe0ff */
[----:B------:R-:W-:-:S03]  /*2760*/  VIADD R8, R8, 0x1 ;  /* 0x0000000108087836 */ /* 0x000fc60000000000 */
[----:B------:R-:W-:Y:S02]  /*2770*/  UISETP.NE.AND UP0, UPT, UR6, 0x2, UPT ;  /* 0x000000020600788c */ /* 0x000fe4000bf05270 */
[----:B------:R-:W-:Y:S06]  /*2780*/  UGETNEXTWORKID.BROADCAST [UR4], [UR5] ;  /* 0x00000000040073ca */ /* 0x000fec0008000100 */
[----:B------:R-:W-:Y:S01]  /*2790*/  USEL UR4, URZ, 0x1, UP0 ;  /* 0x00000001ff047887 */ /* 0x000fe20008000000 */
[----:B------:R-:W-:Y:S01]  /*27a0*/  ISETP.NE.AND P0, PT, R8, 0x2, PT ;  /* 0x000000020800780c */ /* 0x000fe20003f05270 */
[----:B------:R-:W-:Y:S01]  /*27b0*/  USEL UR6, UR6, URZ, UP0 ;  /* 0x000000ff06067287 */ /* 0x000fe20008000000 */
[----:B------:R-:W2:Y:S03]  /*27c0*/  SYNCS.PHASECHK.TRANS64.TRYWAIT P1, [R0+URZ+0x70], R5 ;  /* 0x00007005000075a7 */ /* 0x000ea600080211ff */
[----:B------:R-:W-:Y:S01]  /*27d0*/  LOP3.LUT R12, R12, UR4, RZ, 0x3c, !PT ;  /* 0x000000040c0c7c12 */ /* 0x000fe2000f8e3cff */
[----:B-12---:R-:W-:Y:S07]  /*27e0*/  @!P1 BRA `(.L_x_44) ;  /* 0x0000003c00349947 */ /* 0x006fee0003800000 */
.L_x_111:
[C---:B------:R-:W-:Y:S01]  /*27f0*/  LEA R4, R11.reuse, UR37, 0x4 ;  /* 0x000000250b047c11 */ /* 0x040fe2000f8e20ff */
[----:B-1----:R-:W-:Y:S01]  /*2800*/  VIADD R0, R0, 0x80 ;  /* 0x0000008000007836 */ /* 0x002fe20000000000 */
[----:B------:R-:W-:Y:S01]  /*2810*/  SEL R8, R8, RZ, P0 ;  /* 0x000000ff08087207 */ /* 0x000fe20000000000 */
[----:B------:R-:W-:-:S03]  /*2820*/  VIADD R11, R11, 0x1 ;  /* 0x000000010b0b7836 */ /* 0x000fc60000000000 */
[----:B------:R-:W1:Y:S01]  /*2830*/  LDS.128 R4, [R4+0x100] ;  /* 0x0001000004047984 */ /* 0x000e620000000c00 */
[----:B------:R-:W-:Y:S02]  /*2840*/  PRMT R0, RZ, 0x654, R0 ;  /* 0x00000654ff007816 */ /* 0x000fe40000000000 */
[C---:B------:R-:W-:Y:S01]  /*2850*/  ISETP.NE.AND P1, PT, R11.reuse, 0x2, PT ;  /* 0x000000020b00780c */ /* 0x040fe20003f25270 */
[----:B------:R-:W-:Y:S01]  /*2860*/  @!PT LDS RZ, [RZ] ;  /* 0x00000000fffff984 */ /* 0x000fe20000000800 */
[----:B------:R-:W-:Y:S01]  /*2870*/  @!PT LDS RZ, [RZ] ;  /* 0x00000000fffff984 */ /* 0x000fe20000000800 */
[----:B------:R-:W-:Y:S01]  /*2880*/  @!PT LDS RZ, [RZ] ;  /* 0x00000000fffff984 */ /* 0x000fe20000000800 */
[----:B------:R-:W-:Y:S01]  /*2890*/  @!PT LDS RZ, [RZ] ;  /* 0x00000000fffff984 */ /* 0x000fe20000000800 */
[----:B------:R2:W-:Y:S06]  /*28a0*/  MEMBAR.ALL.CTA ;  /* 0x0000000000007992 */ /* 0x0005ec0000008000 */
[----:B--2---:R-:W2:Y:S01]  /*28b0*/  FENCE.VIEW.ASYNC.S ;  /* 0x00000000000073c6 */ /* 0x004ea20000000000 */
[----:B------:R-:W-:Y:S01]  /*28c0*/  SEL R11, R11, RZ, P1 ;  /* 0x000000ff0b0b7207 */ /* 0x000fe20000800000 */
[----:B--2---:R2:W-:Y:S01]  /*28d0*/  SYNCS.ARRIVE.TRANS64.RED.A1T0 RZ, [R0+URZ], RZ ;  /* 0x000000ff00ff79a7 */ /* 0x0045e200081004ff */
[----:B-1----:R-:W-:-:S02]  /*28e0*/  LOP3.LUT P3, RZ, R6, 0x1, RZ, 0xc0, !PT ;  /* 0x0000000106ff7812 */ /* 0x002fc4000786c0ff */
[----:B------:R-:W-:-:S04]  /*28f0*/  SEL R5, RZ, 0x1, P1 ;  /* 0x00000001ff057807 */ /* 0x000fc80000800000 */
[----:B------:R-:W-:Y:S02]  /*2900*/  LOP3.LUT R10, R10, R5, RZ, 0x3c, !PT ;  /* 0x000000050a0a7212 */ /* 0x000fe400078e3cff */
[----:B--2---:R-:W-:-:S04]  /*2910*/  SEL R0, RZ, 0x1, P0 ;  /* 0x00000001ff007807 */ /* 0x004fc80000000000 */
[----:B------:R-:W-:Y:S01]  /*2920*/  LOP3.LUT R9, R9, R0, RZ, 0x3c, !PT ;  /* 0x0000000009097212 */ /* 0x000fe200078e3cff */
[----:B------:R-:W-:Y:S06]  /*2930*/  @P3 BRA `(.L_x_45) ;  /* 0xfffffffc002c3947 */ /* 0x000fec000383ffff */
[----:B------:R-:W-:Y:S01]  /*2940*/  ULEA UR5, UR6, UR37, 0x3 ;  /* 0x0000002506057291 */ /* 0x000fe2000f8e18ff */
[----:B------:R-:W-:-:S08]  /*2950*/  SHF.L.U32 R3, R12, 0x1f, RZ ;  /* 0x0000001f0c037819 */ /* 0x000fd000000006ff */
[----:B------:R-:W1:Y:S02]  /*2960*/  SYNCS.PHASECHK.TRANS64 P0, [UR5+0x80], R3 ;  /* 0x00008003ff0075a7 */ /* 0x000e640008001005 */
[----:B-1----:R-:W-:Y:S05]  /*2970*/  @P0 BRA `(.L_x_46) ;  /* 0x0000000000080947 */ /* 0x002fea0003800000 */
[----:B------:R-:W1:Y:S02]  /*2980*/  SYNCS.PHASECHK.TRANS64.TRYWAIT P0, [UR5+0x80], R3 ;  /* 0x00008003ff0075a7 */ /* 0x000e640008001105 */
[----:B-1----:R-:W-:Y:S05]  /*2990*/  @!P0 BRA `(.L_x_47) ;  /* 0x0000003800dc8947 */ /* 0x002fea0003800000 */
.L_x_46:
[----:B------:R-:W-:-:S04]  /*29a0*/  UIADD3 UR4, UPT, UPT, UR6, 0x1, URZ ;  /* 0x0000000106047890 */ /* 0x000fc8000fffe0ff */
[----:B------:R-:W-:-:S04]  /*29b0*/  UISETP.NE.AND UP0, UPT, UR4, 0x2, UPT ;  /* 0x000000020400788c */ /* 0x000fc8000bf05270 */
[----:B------:R-:W-:Y:S02]  /*29c0*/  USEL UR7, URZ, 0x1, UP0 ;  /* 0x00000001ff077887 */ /* 0x000fe40008000000 */
[----:B------:R-:W-:-:S04]  /*29d0*/  USEL UR4, UR4, URZ, UP0 ;  /* 0x000000ff04047287 */ /* 0x000fc80008000000 */
[----:B------:R-:W-:Y:S01]  /*29e0*/  ULEA UR4, UR4, UR37, 0x3 ;  /* 0x0000002504047291 */ /* 0x000fe2000f8e18ff */
[----:B-1----:R-:W-:-:S04]  /*29f0*/  LOP3.LUT R3, R12, UR7, RZ, 0x3c, !PT ;  /* 0x000000070c037c12 */ /* 0x002fc8000f8e3cff */
[----:B------:R-:W-:-:S04]  /*2a00*/  SHF.L.U32 R0, R3, 0x1f, RZ ;  /* 0x0000001f03007819 */ /* 0x000fc800000006ff */
[----:B------:R-:W1:Y:S02]  /*2a10*/  SYNCS.PHASECHK.TRANS64 P0, [UR4+0x80], R0 ;  /* 0x00008000ff0075a7 */ /* 0x000e640008001004 */
[----:B-1----:R-:W-:Y:S05]  /*2a20*/  @P0 EXIT ;  /* 0x000000000000094d */ /* 0x002fea0003800000 */
[----:B------:R-:W-:Y:S02]  /*2a30*/  SHF.L.U32 R3, R3, 0x1f, RZ ;  /* 0x0000001f03037819 */ /* 0x000fe400000006ff */
[----:B------:R-:W-:-:S07]  /*2a40*/  MOV R0, UR4 ;  /* 0x0000000400007c02 */ /* 0x000fce0008000f00 */
.L_x_48:
[----:B-1----:R1:W2:Y:S02]  /*2a50*/  SYNCS.PHASECHK.TRANS64.TRYWAIT P0, [R0+URZ+0x80], R3 ;  /* 0x00008003000075a7 */ /* 0x0022a400080011ff */
[----:B--2---:R-:W-:Y:S05]  /*2a60*/  @!P0 NANOSLEEP.SYNCS 0x989680 ;  /* 0x009896800000895d */ /* 0x004fea0003900000 */
[----:B------:R-:W2:Y:S02]  /*2a70*/  @!P0 SYNCS.PHASECHK.TRANS64 P0, [R0+URZ+0x80], R3 ;  /* 0x00008003000085a7 */ /* 0x000ea400080010ff */
[----:B--2---:R-:W-:Y:S05]  /*2a80*/  @P0 EXIT ;  /* 0x000000000000094d */ /* 0x004fea0003800000 */
[----:B------:R-:W-:Y:S05]  /*2a90*/  BRA `(.L_x_48) ;  /* 0xfffffffc00ec7947 */ /* 0x000fea000383ffff */
.L_x_41:
[----:B------:R-:W-:-:S09]  /*2aa0*/  UISETP.NE.AND UP1, UPT, UR8, URZ, UPT ;  /* 0x000000ff0800728c */ /* 0x000fd2000bf25270 */
[----:B------:R-:W-:Y:S05]  /*2ab0*/  BRA.U UP1, `(.L_x_49) ;  /* 0x0000000d01947547 */ /* 0x000fea000b800000 */
[----:B------:R-:W-:Y:S01]  /*2ac0*/  UMOV UR4, 0x40 ;  /* 0x0000004000047882 */ /* 0x000fe20000000000 */
[----:B------:R-:W-:Y:S01]  /*2ad0*/  NOP ;  /* 0x0000000000007918 */ /* 0x000fe20000000000 */
[----:B------:R-:W-:Y:S01]  /*2ae0*/  ULEA UR4, UR37, UR4, 0x18 ;  /* 0x0000000425047291 */ /* 0x000fe2000f8ec0ff */
[----:B------:R-:W-:Y:S02]  /*2af0*/  UMOV UR5, 0x400 ;  /* 0x0000040000057882 */ /* 0x000fe40000000000 */
[----:B------:R-:W-:-:S06]  /*2b00*/  ULEA UR37, UR37, UR5, 0x18 ;  /* 0x0000000525257291 */ /* 0x000fcc000f8ec0ff */
[----:B------:R-:W1:Y:S02]  /*2b10*/  LDS.U8 R0, [UR4+0x1c] ;  /* 0x00001c04ff007984 */ /* 0x000e640008000000 */
[----:B-1----:R-:W-:-:S13]  /*2b20*/  ISETP.NE.AND P0, PT, R0, RZ, PT ;  /* 0x000000ff0000720c */ /* 0x002fda0003f05270 */
[----:B------:R-:W-:Y:S05]  /*2b30*/  @P0 BRA `(.L_x_50) ;  /* 0x0000000000580947 */ /* 0x000fea0003800000 */
[----:B------:R-:W-:-:S13]  /*2b40*/  ELECT P0, URZ, PT ;  /* 0x0000000000ff782f */ /* 0x000fda0003800000 */
[----:B------:R-:W-:Y:S05]  /*2b50*/  @!P0 BRA `(.L_x_51) ;  /* 0x0000000000608947 */ /* 0x000fea0003800000 */
[----:B------:R-:W-:Y:S01]  /*2b60*/  UMOV UR5, 0x10 ;  /* 0x0000001000057882 */ /* 0x000fe20000000000 */
[----:B------:R-:W-:Y:S01]  /*2b70*/  HFMA2 R0, -RZ, RZ, 0, 5.9604644775390625e-08 ;  /* 0x00000001ff007431 */ /* 0x000fe200000001ff */
[----:B------:R-:W-:-:S03]  /*2b80*/  MOV R2, 0xffff ;  /* 0x0000ffff00027802 */ /* 0x000fc60000000f00 */
[----:B------:R-:W-:Y:S04]  /*2b90*/  DEPBAR.LE SB1, 0x36 ;  /* 0x00009d800000791a */ /* 0x000fe80000000000 */
[----:B------:R-:W1:Y:S02]  /*2ba0*/  UTCATOMSWS.FIND_AND_SET.ALIGN UP0, UR5, UR5 ;  /* 0x00000005000575e3 */ /* 0x000e640008000800 */
[----:B-1----:R-:W-:Y:S01]  /*2bb0*/  MOV R3, UR5 ;  /* 0x0000000500037c02 */ /* 0x002fe20008000f00 */
[----:B------:R-:W-:Y:S06]  /*2bc0*/  BRA.U UP0, `(.L_x_52) ;  /* 0x0000000100187547 */ /* 0x000fec000b800000 */
.L_x_53:
[----:B------:R-:W-:Y:S05]  /*2bd0*/  NANOSLEEP 0x64 ;  /* 0x000000640000795d */ /* 0x000fea0003800000 */
[----:B------:R-:W-:-:S05]  /*2be0*/  UMOV UR5, 0x10 ;  /* 0x0000001000057882 */ /* 0x000fca0000000000 */
[----:B------:R-:W-:Y:S04]  /*2bf0*/  DEPBAR.LE SB1, 0x36 ;  /* 0x00009d800000791a */ /* 0x000fe80000000000 */
[----:B------:R-:W1:Y:S02]  /*2c00*/  UTCATOMSWS.FIND_AND_SET.ALIGN UP0, UR5, UR5 ;  /* 0x00000005000575e3 */ /* 0x000e640008000800 */
[----:B-1----:R-:W-:Y:S01]  /*2c10*/  MOV R3, UR5 ;  /* 0x0000000500037c02 */ /* 0x002fe20008000f00 */
[----:B------:R-:W-:Y:S05]  /*2c20*/  BRA.U !UP0, `(.L_x_53) ;  /* 0xfffffffd08e87547 */ /* 0x000fea000b83ffff */
.L_x_52:
[-C--:B------:R-:W-:Y:S02]  /*2c30*/  SHF.L.U32 R2, R2, R3.reuse, RZ ;  /* 0x0000000302027219 */ /* 0x080fe400000006ff */
[----:B------:R-:W-:Y:S01]  /*2c40*/  SHF.L.U32 R0, R0, R3, RZ ;  /* 0x0000000300007219 */ /* 0x000fe200000006ff */
[----:B------:R-:W-:Y:S02]  /*2c50*/  IMAD.SHL.U32 R3, R3, 0x20, RZ ;  /* 0x0000002003037824 */ /* 0x000fe400078e00ff */
[----:B------:R1:W-:Y:S04]  /*2c60*/  ATOMS.OR RZ, [UR4+0x14], R2 ;  /* 0x00001402ffff798c */ /* 0x0003e8000b000004 */
[----:B------:R1:W-:Y:S04]  /*2c70*/  ATOMS.OR RZ, [UR4+0x18], R0 ;  /* 0x00001800ffff798c */ /* 0x0003e8000b000004 */
[----:B------:R1:W-:Y:S01]  /*2c80*/  STS [UR37+0x120], R3 ;  /* 0x00012003ff007988 */ /* 0x0003e20008000825 */
[----:B------:R-:W-:Y:S05]  /*2c90*/  BRA `(.L_x_51) ;  /* 0x0000000000107947 */ /* 0x000fea0003800000 */
.L_x_50:
[----:B------:R-:W-:Y:S02]  /*2ca0*/  MOV R0, 0xffffffff ;  /* 0xffffffff00007802 */ /* 0x000fe40000000f00 */
[----:B------:R-:W-:-:S03]  /*2cb0*/  MOV R2, 0x2ce0 ;  /* 0x00002ce000027802 */ /* 0x000fc60000000f00 */
[----:B------:R1:W-:Y:S04]  /*2cc0*/  STS [UR37+0x120], R0 ;  /* 0x00012000ff007988 */ /* 0x0003e80008000825 */
[----:B-1-3-5:R-:W-:Y:S05]  /*2cd0*/  CALL.REL.NOINC `($__internal_1_$__cuda_sm10x_tcgen05_guardrail_trap_phase_invalid_during_alloc) ;  /* 0x0000003c00587944 */ /* 0x02afea0003c00000 */
.L_x_51:
[----:B------:R-:W-:Y:S05]  /*2ce0*/  WARPSYNC.ALL ;  /* 0x0000000000007948 */ /* 0x000fea0003800000 */
[----:B------:R-:W2:Y:S01]  /*2cf0*/  S2UR UR6, SR_CgaCtaId ;  /* 0x00000000000679c3 */ /* 0x000ea20000008800 */
[----:B------:R-:W-:Y:S01]  /*2d00*/  UMOV UR4, 0x400 ;  /* 0x0000040000047882 */ /* 0x000fe20000000000 */
[----:B------:R-:W-:-:S06]  /*2d10*/  NOP ;  /* 0x0000000000007918 */ /* 0x000fcc0000000000 */
[----:B------:R-:W-:Y:S06]  /*2d20*/  BAR.ARV 0x6, 0xa0 ;  /* 0x0182800000007b1d */ /* 0x000fec0000002000 */
[----:B------:R-:W4:Y:S01]  /*2d30*/  LDCU UR7, c[0x0][0x38c] ;  /* 0x00007180ff0777ac */ /* 0x000f220008000800 */
[----:B------:R-:W-:Y:S01]  /*2d40*/  IMAD.MOV.U32 R11, RZ, RZ, 0x1 ;  /* 0x00000001ff0b7424 */ /* 0x000fe200078e00ff */
[----:B------:R-:W-:Y:S01]  /*2d50*/  CS2R R8, SRZ ;  /* 0x0000000000087805 */ /* 0x000fe2000001ff00 */
[----:B------:R-:W-:Y:S01]  /*2d60*/  IMAD.MOV.U32 R10, RZ, RZ, RZ ;  /* 0x000000ffff0a7224 */ /* 0x000fe200078e00ff */
[----:B------:R-:W-:Y:S01]  /*2d70*/  UMOV UR18, URZ ;  /* 0x000000ff00127c82 */ /* 0x000fe20008000000 */
[----:B------:R-:W-:Y:S01]  /*2d80*/  UMOV UR17, URZ ;  /* 0x000000ff00117c82 */ /* 0x000fe20008000000 */
[----:B------:R-:W-:Y:S01]  /*2d90*/  UMOV UR22, 0x0 ;  /* 0x0000000000167882 */ /* 0x000fe20000000000 */
[----:B------:R-:W-:Y:S01]  /*2da0*/  UMOV UR23, 0x4100010 ;  /* 0x0410001000177882 */ /* 0x000fe20000000000 */
[----:B------:R-:W-:Y:S01]  /*2db0*/  UMOV UR20, 0x0 ;  /* 0x0000000000147882 */ /* 0x000fe20000000000 */
[----:B------:R-:W-:Y:S01]  /*2dc0*/  UMOV UR21, 0x4100010 ;  /* 0x0410001000157882 */ /* 0x000fe20000000000 */
[----:B--2---:R-:W-:Y:S01]  /*2dd0*/  ULEA UR6, UR6, UR4, 0x18 ;  /* 0x0000000406067291 */ /* 0x004fe2000f8ec0ff */
[----:B------:R-:W2:Y:S03]  /*2de0*/  LDCU UR4, c[0x0][0x38c] ;  /* 0x00007180ff0477ac */ /* 0x000ea60008000800 */
[----:B------:R-:W-:-:S02]  /*2df0*/  UIADD3 UR11, UPT, UPT, UR6, 0x2400, URZ ;  /* 0x00002400060b7890 */ /* 0x000fc4000fffe0ff */
[----:B----4-:R-:W-:-:S03]  /*2e00*/  UIADD3 UR7, UPT, UPT, UR7, 0x3f, URZ ;  /* 0x0000003f07077890 */ /* 0x010fc6000fffe0ff */
[----:B-1----:R-:W1:Y:S01]  /*2e10*/  LDS R0, [UR6+0x120] ;  /* 0x00012006ff007984 */ /* 0x002e620008000800 */
[----:B------:R-:W-:Y:S02]  /*2e20*/  UIADD3 UR12, UPT, UPT, UR6, 0x7400, URZ ;  /* 0x00007400060c7890 */ /* 0x000fe4000fffe0ff */
[----:B------:R-:W-:Y:S02]  /*2e30*/  USHF.R.S32.HI UR5, URZ, 0x1f, UR7 ;  /* 0x0000001fff057899 */ /* 0x000fe40008011407 */
[----:B------:R-:W-:Y:S02]  /*2e40*/  USHF.R.U32.HI UR11, URZ, 0x4, UR11 ;  /* 0x00000004ff0b7899 */ /* 0x000fe4000801160b */
[----:B------:R-:W-:Y:S02]  /*2e50*/  ULEA.HI UR5, UR5, UR7, URZ, 0x6 ;  /* 0x0000000705057291 */ /* 0x000fe4000f8f30ff */
[----:B------:R-:W-:Y:S02]  /*2e60*/  USHF.R.U32.HI UR12, URZ, 0x4, UR12 ;  /* 0x00000004ff0c7899 */ /* 0x000fe4000801160c */
[----:B------:R-:W-:-:S02]  /*2e70*/  USHF.R.S32.HI UR5, URZ, 0x6, UR5 ;  /* 0x00000006ff057899 */ /* 0x000fc40008011405 */
[----:B------:R-:W-:Y:S02]  /*2e80*/  ULOP3.LUT UR11, UR11, 0x3fff, URZ, 0xc0, !UPT ;  /* 0x00003fff0b0b7892 */ /* 0x000fe4000f8ec0ff */
[----:B------:R-:W-:Y:S02]  /*2e90*/  UISETP.LT.AND UP0, UPT, UR5, 0x1, UPT ;  /* 0x000000010500788c */ /* 0x000fe4000bf01270 */
[----:B------:R-:W-:Y:S02]  /*2ea0*/  ULOP3.LUT UR12, UR12, 0x3fff, URZ, 0xc0, !UPT ;  /* 0x00003fff0c0c7892 */ /* 0x000fe4000f8ec0ff */
[----:B------:R-:W-:Y:S02]  /*2eb0*/  USEL UR10, UR5, 0x1, !UP0 ;  /* 0x00000001050a7887 */ /* 0x000fe4000c000000 */
[----:B------:R-:W-:Y:S02]  /*2ec0*/  ULOP3.LUT UR11, UR11, 0x10000, URZ, 0xfc, !UPT ;  /* 0x000100000b0b7892 */ /* 0x000fe4000f8efcff */
[----:B------:R-:W-:-:S02]  /*2ed0*/  ULOP3.LUT UR12, UR12, 0x10000, URZ, 0xfc, !UPT ;  /* 0x000100000c0c7892 */ /* 0x000fc4000f8efcff */
[----:B------:R-:W-:Y:S02]  /*2ee0*/  UIADD3 UR10, UPT, UPT, -UR10, URZ, URZ ;  /* 0x000000ff0a0a7290 */ /* 0x000fe4000fffe1ff */
[----:B--2---:R-:W-:Y:S01]  /*2ef0*/  UISETP.GE.AND UP3, UPT, UR4, 0x1, UPT ;  /* 0x000000010400788c */ /* 0x004fe2000bf66270 */
[----:B-1----:R-:W-:-:S15]  /*2f00*/  R2UR UR19, R0 ;  /* 0x00000000001372ca */ /* 0x002fde00000e0000 */
.L_x_60:
[----:B------:R-:W-:Y:S02]  /*2f10*/  LEA R0, R10, UR6, 0x3 ;  /* 0x000000060a007c11 */ /* 0x000fe4000f8e18ff */
[----:B------:R-:W-:Y:S02]  /*2f20*/  SHF.L.U32 R5, R9, 0x1f, RZ ;  /* 0x0000001f09057819 */ /* 0x000fe400000006ff */
[----:B------:R-:W-:Y:S01]  /*2f30*/  PLOP3.LUT P0, PT, PT, PT, UP3, 0x80, 0x8 ;  /* 0x000000000008781c */ /* 0x000fe20003f0f038 */
[----:B------:R-:W-:Y:S01]  /*2f40*/  VIADD R3, R0, 0x80 ;  /* 0x0000008000037836 */ /* 0x000fe20000000000 */
[----:B-1----:R-:W1:Y:S02]  /*2f50*/  SYNCS.PHASECHK.TRANS64.TRYWAIT P1, [R0+URZ+0x70], R5 ;  /* 0x00007005000075a7 */ /* 0x002e6400080211ff */
[----:B-1--4-:R-:W-:Y:S09]  /*2f60*/  @!P1 BRA `(.L_x_54) ;  /* 0x0000003400809947 */ /* 0x012ff20003800000 */
.L_x_113:
[----:B------:R-:W-:Y:S01]  /*2f70*/  LEA R4, R10, UR6, 0x4 ;  /* 0x000000060a047c11 */ /* 0x000fe2000f8e20ff */
[----:B------:R-:W-:Y:S01]  /*2f80*/  @UP3 ULEA UR4, UR17, UR6, 0x3 ;  /* 0x0000000611043291 */ /* 0x000fe2000f8e18ff */
[----:B------:R-:W-:Y:S01]  /*2f90*/  PLOP3.LUT P2, PT, PT, PT, PT, 0x80, 0x8 ;  /* 0x000000000008781c */ /* 0x000fe20003f4f070 */
[----:B------:R-:W-:Y:S01]  /*2fa0*/  ULEA UR8, UR18, UR6, 0x3 ;  /* 0x0000000612087291 */ /* 0x000fe2000f8e18ff */
[----:B------:R-:W-:Y:S02]  /*2fb0*/  PRMT R3, RZ, 0x654, R3 ;  /* 0x00000654ff037816 */ /* 0x000fe40000000003 */
[----:B-1----:R-:W1:Y:S01]  /*2fc0*/  LDS.128 R4, [R4+0x100] ;  /* 0x0001000004047984 */ /* 0x002e620000000c00 */
[----:B------:R-:W-:Y:S02]  /*2fd0*/  @P0 SHF.L.U32 R2, R8, 0x1f, RZ ;  /* 0x0000001f08020819 */ /* 0x000fe400000006ff */
[----:B------:R-:W-:Y:S01]  /*2fe0*/  SHF.L.U32 R0, R11, 0x1f, RZ ;  /* 0x0000001f0b007819 */ /* 0x000fe200000006ff */
[----:B------:R-:W-:Y:S01]  /*2ff0*/  @!PT LDS RZ, [RZ] ;  /* 0x00000000fffff984 */ /* 0x000fe20000000800 */
[----:B------:R-:W-:Y:S01]  /*3000*/  @!PT LDS RZ, [RZ] ;  /* 0x00000000fffff984 */ /* 0x000fe20000000800 */
[----:B------:R-:W-:Y:S01]  /*3010*/  @!PT LDS RZ, [RZ] ;  /* 0x00000000fffff984 */ /* 0x000fe20000000800 */
[----:B------:R-:W-:Y:S01]  /*3020*/  @!PT LDS RZ, [RZ] ;  /* 0x00000000fffff984 */ /* 0x000fe20000000800 */
[----:B------:R2:W-:Y:S06]  /*3030*/  MEMBAR.ALL.CTA ;  /* 0x0000000000007992 */ /* 0x0005ec0000008000 */
[----:B--2---:R-:W2:Y:S02]  /*3040*/  FENCE.VIEW.ASYNC.S ;  /* 0x00000000000073c6 */ /* 0x004ea40000000000 */
[----:B--2---:R2:W-:Y:S01]  /*3050*/  SYNCS.ARRIVE.TRANS64.RED.A1T0 RZ, [R3+URZ], RZ ;  /* 0x000000ff03ff79a7 */ /* 0x0045e200081004ff */
[----:B------:R2:W4:Y:S01]  /*3060*/  @P0 SYNCS.PHASECHK.TRANS64.TRYWAIT P2, [UR4], R2 ;  /* 0x00000002ff0005a7 */ /* 0x0005220008041104 */
[----:B------:R-:W-:Y:S01]  /*3070*/  ULEA.HI UR4, UR18, UR18, URZ, 0x1 ;  /* 0x0000001212047291 */ /* 0x000fe2000f8f08ff */
[----:B-1----:R-:W-:-:S03]  /*3080*/  LOP3.LUT P1, RZ, R6, 0x1, RZ, 0xc0, !PT ;  /* 0x0000000106ff7812 */ /* 0x002fc6000782c0ff */
[----:B------:R-:W-:Y:S02]  /*3090*/  USHF.L.U32 UR9, UR4, 0x5, URZ ;  /* 0x0000000504097899 */ /* 0x000fe400080006ff */
[----:B------:R-:W-:Y:S02]  /*30a0*/  ULOP3.LUT UR4, UR4, 0xffe, URZ, 0xc0, !UPT ;  /* 0x00000ffe04047892 */ /* 0x000fe4000f8ec0ff */
[----:B------:R-:W-:Y:S02]  /*30b0*/  ULOP3.LUT UR9, UR9, 0xffffffc0, URZ, 0xc0, !UPT ;  /* 0xffffffc009097892 */ /* 0x000fe4000f8ec0ff */
[----:B------:R-:W-:Y:S02]  /*30c0*/  UIADD3 UR4, UPT, UPT, -UR4, UR18, URZ ;  /* 0x0000001204047290 */ /* 0x000fe4000fffe1ff */
[----:B------:R-:W-:Y:S01]  /*30d0*/  UIADD3 UR9, UPT, UPT, UR19, UR9, URZ ;  /* 0x0000000913097290 */ /* 0x000fe2000fffe0ff */
[----:B------:R-:W1:Y:S03]  /*30e0*/  SYNCS.PHASECHK.TRANS64.TRYWAIT P0, [UR8+0xb0], R0 ;  /* 0x0000b000ff0075a7 */ /* 0x000e660008001108 */
[----:B------:R-:W-:Y:S01]  /*30f0*/  ULEA UR9, UR4, UR9, 0x14 ;  /* 0x0000000904097291 */ /* 0x000fe2000f8ea0ff */
[----:B-12-4-:R-:W-:Y:S11]  /*3100*/  @!P0 BRA `(.L_x_55) ;  /* 0x00000034002c8947 */ /* 0x016ff60003800000 */
.L_x_115:
[----:B------:R-:W-:Y:S01]  /*3110*/  IADD3 R10, PT, PT, R10, 0x1, RZ ;  /* 0x000000010a0a7810 */ /* 0x000fe20007ffe0ff */
[----:B------:R-:W-:Y:S06]  /*3120*/  BRA.U !UP3, `(.L_x_56) ;  /* 0x000000010b987547 */ /* 0x000fec000b800000 */
[----:B------:R-:W-:Y:S01]  /*3130*/  UPLOP3.LUT UP4, UPT, UPT, UPT, UPT, 0x40, 0x4 ;  /* 0x000000000004789c */ /* 0x000fe20003f8e870 */
[----:B------:R-:W-:Y:S01]  /*3140*/  UMOV UR16, UR10 ;  /* 0x0000000a00107c82 */ /* 0x000fe20008000000 */
[----:B------:R-:W-:Y:S01]  /*3150*/  UMOV UR15, UR5 ;  /* 0x00000005000f7c82 */ /* 0x000fe20008000000 */
[----:B------:R-:W-:-:S08]  /*3160*/  UMOV UR14, UR17 ;  /* 0x00000011000e7c82 */ /* 0x000fd00008000000 */
.L_x_59:
[----:B------:R-:W-:Y:S02]  /*3170*/  UIADD3 UR16, UPT, UPT, UR16, 0x1, URZ ;  /* 0x0000000110107890 */ /* 0x000fe4000fffe0ff */
[----:B--2---:R-:W-:Y:S02]  /*3180*/  ULEA UR7, UR14, UR6, 0x3 ;  /* 0x000000060e077291 */ /* 0x004fe4000f8e18ff */
[----:B------:R-:W-:Y:S01]  /*3190*/  UISETP.NE.AND UP0, UPT, UR16, URZ, UPT ;  /* 0x000000ff1000728c */ /* 0x000fe2000bf05270 */
[----:B----4-:R-:W-:Y:S10]  /*31a0*/  @P2 BRA `(.L_x_57) ;  /* 0x00000000000c2947 */ /* 0x010ff40003800000 */
[----:B-1----:R-:W-:Y:S04]  /*31b0*/  SHF.L.U32 R3, R8, 0x1f, RZ ;  /* 0x0000001f08037819 */ /* 0x002fe800000006ff */
[----:B------:R-:W1:Y:S02]  /*31c0*/  SYNCS.PHASECHK.TRANS64.TRYWAIT P0, [UR7], R3 ;  /* 0x00000003ff0075a7 */ /* 0x000e640008001107 */
[----:B-1----:R-:W-:Y:S05]  /*31d0*/  @!P0 BRA `(.L_x_58) ;  /* 0x0000003400108947 */ /* 0x002fea0003800000 */
.L_x_57:
[----:B------:R-:W-:Y:S01]  /*31e0*/  UISETP.NE.AND UP1, UPT, UR15, 0x1, UPT ;  /* 0x000000010f00788c */ /* 0x000fe2000bf25270 */
[----:B------:R-:W-:Y:S01]  /*31f0*/  PLOP3.LUT P2, PT, PT, PT, PT, 0x80, 0x8 ;  /* 0x000000000008781c */ /* 0x000fe20003f4f070 */
[----:B------:R-:W-:Y:S02]  /*3200*/  UIADD3 UR17, UPT, UPT, UR14, 0x1, URZ ;  /* 0x000000010e117890 */ /* 0x000fe4000fffe0ff */
[----:B------:R-:W-:Y:S02]  /*3210*/  ULEA UR24, UR14, UR12, 0x8 ;  /* 0x0000000c0e187291 */ /* 0x000fe4000f8e40ff */
[----:B------:R-:W-:Y:S01]  /*3220*/  UISETP.NE.AND UP2, UPT, UR17, 0x5, UPT ;  /* 0x000000051100788c */ /* 0x000fe2000bf45270 */
[----:B------:R-:W-:Y:S01]  /*3230*/  PLOP3.LUT P0, PT, PT, PT, UP1, 0x80, 0x8 ;  /* 0x000000000008781c */ /* 0x000fe20003f0f018 */
[----:B------:R-:W-:Y:S02]  /*3240*/  ULEA UR26, UR14, UR11, 0x8 ;  /* 0x0000000b0e1a7291 */ /* 0x000fe4000f8e40ff */
[----:B------:R-:W-:Y:S02]  /*3250*/  USEL UR13, URZ, 0x1, UP2 ;  /* 0x00000001ff0d7887 */ /* 0x000fe40009000000 */
[----:B------:R-:W-:Y:S02]  /*3260*/  USEL UR17, UR17, URZ, UP2 ;  /* 0x000000ff11117287 */ /* 0x000fe40009000000 */
[----:B------:R-:W-:Y:S02]  /*3270*/  UIADD3 UR30, UPT, UPT, UR24, 0x2, URZ ;  /* 0x00000002181e7890 */ /* 0x000fe4000fffe0ff */
[----:B------:R-:W-:Y:S01]  /*3280*/  @UP1 ULEA UR4, UR17, UR6, 0x3 ;  /* 0x0000000611041291 */ /* 0x000fe2000f8e18ff */
[----:B------:R-:W-:Y:S01]  /*3290*/  LOP3.LUT R8, R8, UR13, RZ, 0x3c, !PT ;  /* 0x0000000d08087c12 */ /* 0x000fe2000f8e3cff */
[----:B------:R-:W-:Y:S02]  /*32a0*/  UIADD3 UR28, UPT, UPT, UR26, 0x2, URZ ;  /* 0x000000021a1c7890 */ /* 0x000fe4000fffe0ff */
[----:B------:R-:W-:Y:S01]  /*32b0*/  UIADD3 UR7, UPT, UPT, UR7, 0x28, URZ ;  /* 0x0000002807077890 */ /* 0x000fe2000fffe0ff */
[----:B-1----:R-:W-:Y:S01]  /*32c0*/  @P0 SHF.L.U32 R0, R8, 0x1f, RZ ;  /* 0x0000001f08000819 */ /* 0x002fe200000006ff */
[----:B------:R-:W-:Y:S01]  /*32d0*/  UMOV UR25, 0x80004020 ;  /* 0x8000402000197882 */ /* 0x000fe20000000000 */
[----:B------:R-:W-:Y:S01]  /*32e0*/  UMOV UR27, 0x80004020 ;  /* 0x80004020001b7882 */ /* 0x000fe20000000000 */
[----:B------:R-:W-:Y:S01]  /*32f0*/  UMOV UR31, 0x80004020 ;  /* 0x80004020001f7882 */ /* 0x000fe20000000000 */
[----:B------:R2:W4:Y:S01]  /*3300*/  @P0 SYNCS.PHASECHK.TRANS64.TRYWAIT P2, [UR4], R0 ;  /* 0x00000000ff0005a7 */ /* 0x0005220008041104 */
[----:B------:R-:W-:Y:S01]  /*3310*/  UIADD3 UR15, UPT, UPT, UR15, -0x1, URZ ;  /* 0xffffffff0f0f7890 */ /* 0x000fe2000fffe0ff */
[----:B------:R2:W-:Y:S01]  /*3320*/  UTCQMMA gdesc[UR26], gdesc[UR24], tmem[UR9], tmem[UR22], idesc[UR23], UP4 ;  /* 0x00ff16181a0075ea */ /* 0x0005e2000a000309 */
[----:B------:R-:W-:Y:S01]  /*3330*/  UPLOP3.LUT UP4, UPT, UPT, UPT, UPT, 0x80, 0x8 ;  /* 0x000000000008789c */ /* 0x000fe20003f8f070 */
[----:B------:R-:W-:Y:S01]  /*3340*/  UMOV UR29, 0x80004020 ;  /* 0x80004020001d7882 */ /* 0x000fe20000000000 */
[----:B------:R-:W-:Y:S01]  /*3350*/  UMOV UR14, UR17 ;  /* 0x00000011000e7c82 */ /* 0x000fe20008000000 */
[----:B------:R2:W-:Y:S01]  /*3360*/  UTCQMMA gdesc[UR28], gdesc[UR30], tmem[UR9], tmem[UR20], idesc[UR21], UPT ;  /* 0x00ff141e1c0075ea */ /* 0x0005e2000b800309 */
[----:B------:R2:W-:Y:S01]  /*3370*/  UTCBAR [UR7], URZ ;  /* 0x000000ff070073e9 */ /* 0x0005e200080000ff */
[----:B------:R-:W-:Y:S06]  /*3380*/  BRA.U UP0, `(.L_x_59) ;  /* 0xfffffffd00787547 */ /* 0x000fec000b83ffff */
.L_x_56:
[----:B------:R-:W-:Y:S01]  /*3390*/  UIADD3 UR18, UPT, UPT, UR18, 0x1, URZ ;  /* 0x0000000112127890 */ /* 0x000fe2000fffe0ff */
[C---:B------:R-:W-:Y:S01]  /*33a0*/  ISETP.NE.AND P0, PT, R10.reuse, 0x2, PT ;  /* 0x000000020a00780c */ /* 0x040fe20003f05270 */
[----:B------:R-:W-:Y:S02]  /*33b0*/  UIADD3 UR8, UPT, UPT, UR8, 0x90, URZ ;  /* 0x0000009008087890 */ /* 0x000fe4000fffe0ff */
[----:B------:R-:W-:Y:S01]  /*33c0*/  UISETP.NE.AND UP0, UPT, UR18, 0x4, UPT ;  /* 0x000000041200788c */ /* 0x000fe2000bf05270 */
[----:B-12---:R-:W-:Y:S02]  /*33d0*/  SEL R0, RZ, 0x1, P0 ;  /* 0x00000001ff007807 */ /* 0x006fe40000000000 */
[----:B------:R-:W-:Y:S01]  /*33e0*/  SEL R10, R10, RZ, P0 ;  /* 0x000000ff0a0a7207 */ /* 0x000fe20000000000 */
[----:B------:R-:W-:Y:S01]  /*33f0*/  USEL UR4, URZ, 0x1, UP0 ;  /* 0x00000001ff047887 */ /* 0x000fe20008000000 */
[----:B------:R-:W-:Y:S01]  /*3400*/  LOP3.LUT R9, R9, R0, RZ, 0x3c, !PT ;  /* 0x0000000009097212 */ /* 0x000fe200078e3cff */
[----:B------:R-:W-:Y:S01]  /*3410*/  USEL UR18, UR18, URZ, UP0 ;  /* 0x000000ff12127287 */ /* 0x000fe20008000000 */
[----:B------:R1:W-:Y:S03]  /*3420*/  UTCBAR [UR8], URZ ;  /* 0x000000ff080073e9 */ /* 0x0003e600080000ff */
[----:B------:R-:W-:Y:S01]  /*3430*/  LOP3.LUT R11, R11, UR4, RZ, 0x3c, !PT ;  /* 0x000000040b0b7c12 */ /* 0x000fe2000f8e3cff */
[----:B------:R-:W-:Y:S07]  /*3440*/  @P1 BRA `(.L_x_60) ;  /* 0xfffffff800b01947 */ /* 0x000fee000383ffff */
[----:B------:R-:W2:Y:S01]  /*3450*/  S2UR UR4, SR_CgaCtaId ;  /* 0x00000000000479c3 */ /* 0x000ea20000008800 */
[----:B------:R-:W-:Y:S01]  /*3460*/  ELECT P0, URZ, PT ;  /* 0x0000000000ff782f */ /* 0x000fe20003800000 */
[----:B------:R-:W-:Y:S01]  /*3470*/  IMAD.MOV.U32 R0, RZ, RZ, 0x1 ;  /* 0x00000001ff007424 */ /* 0x000fe200078e00ff */
[----:B------:R-:W-:Y:S01]  /*3480*/  UIADD3 UR6, UPT, UPT, UR6, 0xb0, URZ ;  /* 0x000000b006067890 */ /* 0x000fe2000fffe0ff */
[----:B------:R-:W-:Y:S01]  /*3490*/  SHF.L.U32 R3, R11, 0x1f, RZ ;  /* 0x0000001f0b037819 */ /* 0x000fe200000006ff */
[----:B------:R-:W-:-:S03]  /*34a0*/  UMOV UR5, 0x40 ;  /* 0x0000004000057882 */ /* 0x000fc60000000000 */
[----:B------:R-:W-:Y:S01]  /*34b0*/  UVIRTCOUNT.DEALLOC.SMPOOL 0x80 ;  /* 0x000000800000784c */ /* 0x000fe20000000000 */
[----:B--2---:R-:W-:Y:S02]  /*34c0*/  ULEA UR4, UR4, UR5, 0x18 ;  /* 0x0000000504047291 */ /* 0x004fe4000f8ec0ff */
[----:B------:R-:W-:-:S07]  /*34d0*/  ULEA UR5, UR18, UR6, 0x3 ;  /* 0x0000000612057291 */ /* 0x000fce000f8e18ff */
[----:B------:R2:W-:Y:S02]  /*34e0*/  @P0 STS.U8 [UR4+0x1c], R0 ;  /* 0x00001c00ff000988 */ /* 0x0005e40008000004 */
[----:B------:R-:W3:Y:S02]  /*34f0*/  SYNCS.PHASECHK.TRANS64.TRYWAIT P0, [UR5], R3 ;  /* 0x00000003ff0075a7 */ /* 0x000ee40008001105 */
[----:B--23--:R-:W-:Y:S05]  /*3500*/  @!P0 BRA `(.L_x_61) ;  /* 0x00000030005c8947 */ /* 0x00cfea0003800000 */
.L_x_118:
[----:B------:R-:W-:-:S04]  /*3510*/  UIADD3 UR7, UPT, UPT, UR18, 0x1, URZ ;  /* 0x0000000112077890 */ /* 0x000fc8000fffe0ff */
[----:B------:R-:W-:-:S04]  /*3520*/  UISETP.NE.AND UP0, UPT, UR7, 0x4, UPT ;  /* 0x000000040700788c */ /* 0x000fc8000bf05270 */
[----:B-1----:R-:W-:Y:S02]  /*3530*/  USEL UR8, URZ, 0x1, UP0 ;  /* 0x00000001ff087887 */ /* 0x002fe40008000000 */
[----:B------:R-:W-:-:S04]  /*3540*/  USEL UR7, UR7, URZ, UP0 ;  /* 0x000000ff07077287 */ /* 0x000fc80008000000 */
[----:B------:R-:W-:Y:S01]  /*3550*/  ULEA UR5, UR7, UR6, 0x3 ;  /* 0x0000000607057291 */ /* 0x000fe2000f8e18ff */
[----:B------:R-:W-:-:S04]  /*3560*/  LOP3.LUT R2, R11, UR8, RZ, 0x3c, !PT ;  /* 0x000000080b027c12 */ /* 0x000fc8000f8e3cff */
[----:B--2---:R-:W-:-:S04]  /*3570*/  SHF.L.U32 R3, R2, 0x1f, RZ ;  /* 0x0000001f02037819 */ /* 0x004fc800000006ff */
[----:B------:R-:W1:Y:S02]  /*3580*/  SYNCS.PHASECHK.TRANS64.TRYWAIT P0, [UR5], R3 ;  /* 0x00000003ff0075a7 */ /* 0x000e640008001105 */
[----:B-1----:R-:W-:Y:S05]  /*3590*/  @!P0 BRA `(.L_x_62) ;  /* 0x0000003000508947 */ /* 0x002fea0003800000 */
.L_x_120:
        /* <DEDUP_REMOVED lines=9> */
.L_x_122:
[----:B------:R-:W-:-:S04]  /*3630*/  UIADD3 UR7, UPT, UPT, UR7, 0x1, URZ ;  /* 0x0000000107077890 */ /* 0x000fc8000fffe0ff */
[----:B------:R-:W-:-:S04]  /*3640*/  UISETP.NE.AND UP0, UPT, UR7, 0x4, UPT ;  /* 0x000000040700788c */ /* 0x000fc8000bf05270 */
[----:B------:R-:W-:Y:S02]  /*3650*/  USEL UR5, URZ, 0x1, UP0 ;  /* 0x00000001ff057887 */ /* 0x000fe40008000000 */
[----:B------:R-:W-:-:S04]  /*3660*/  USEL UR7, UR7, URZ, UP0 ;  /* 0x000000ff07077287 */ /* 0x000fc80008000000 */
[----:B------:R-:W-:Y:S01]  /*3670*/  ULEA UR7, UR7, UR6, 0x3 ;  /* 0x0000000607077291 */ /* 0x000fe2000f8e18ff */
[----:B-1----:R-:W-:-:S04]  /*3680*/  LOP3.LUT R3, R2, UR5, RZ, 0x3c, !PT ;  /* 0x0000000502037c12 */ /* 0x002fc8000f8e3cff */
[----:B------:R-:W-:-:S04]  /*3690*/  SHF.L.U32 R3, R3, 0x1f, RZ ;  /* 0x0000001f03037819 */ /* 0x000fc800000006ff */
[----:B------:R-:W1:Y:S02]  /*36a0*/  SYNCS.PHASECHK.TRANS64.TRYWAIT P0, [UR7], R3 ;  /* 0x00000003ff0075a7 */ /* 0x000e640008001107 */
[----:B-1----:R-:W-:Y:S05]  /*36b0*/  @!P0 BRA `(.L_x_64) ;  /* 0x0000003000388947 */ /* 0x002fea0003800000 */
.L_x_124:
[----:B------:R-:W-:Y:S01]  /*36c0*/  NOP ;  /* 0x0000000000007918 */ /* 0x000fe20000000000 */
[----:B-1----:R-:W1:Y:S01]  /*36d0*/  LDS R0, [UR4+0x14] ;  /* 0x00001404ff007984 */ /* 0x002e620008000800 */
[----:B------:R-:W-:Y:S01]  /*36e0*/  ULOP3.LUT UR6, UR19, 0xffff, URZ, 0xc0, !UPT ;  /* 0x0000ffff13067892 */ /* 0x000fe2000f8ec0ff */
[----:B------:R-:W-:Y:S01]  /*36f0*/  UMOV UR8, 0xffff ;  /* 0x0000ffff00087882 */ /* 0x000fe20000000000 */
[----:B------:R-:W-:Y:S02]  /*3700*/  UMOV UR5, 0x1 ;  /* 0x0000000100057882 */ /* 0x000fe40000000000 */
[----:B------:R-:W-:-:S04]  /*3710*/  USHF.R.U32.HI UR6, URZ, 0x5, UR6 ;  /* 0x00000005ff067899 */ /* 0x000fc80008011606 */
[----:B------:R-:W-:Y:S02]  /*3720*/  USHF.L.U32 UR8, UR8, UR6, URZ ;  /* 0x0000000608087299 */ /* 0x000fe400080006ff */
[----:B------:R-:W-:-:S04]  /*3730*/  USHF.L.U32 UR5, UR5, UR6, URZ ;  /* 0x0000000605057299 */ /* 0x000fc800080006ff */
[----:B-1----:R-:W-:-:S04]  /*3740*/  LOP3.LUT R0, R0, UR8, RZ, 0xc0, !PT ;  /* 0x0000000800007c12 */ /* 0x002fc8000f8ec0ff */
[----:B------:R-:W-:-:S13]  /*3750*/  ISETP.NE.AND P0, PT, R0, UR8, PT ;  /* 0x0000000800007c0c */ /* 0x000fda000bf05270 */
[----:B------:R-:W-:Y:S05]  /*3760*/  @P0 BRA `(.L_x_65) ;  /* 0x0000000000580947 */ /* 0x000fea0003800000 */
[----:B------:R-:W1:Y:S02]  /*3770*/  LDS R0, [UR4+0x18] ;  /* 0x00001804ff007984 */ /* 0x000e640008000800 */
[----:B-1----:R-:W-:-:S04]  /*3780*/  LOP3.LUT R0, R0, UR5, RZ, 0xc0, !PT ;  /* 0x0000000500007c12 */ /* 0x002fc8000f8ec0ff */
[----:B------:R-:W-:-:S13]  /*3790*/  ISETP.NE.AND P0, PT, R0, UR5, PT ;  /* 0x0000000500007c0c */ /* 0x000fda000bf05270 */
[----:B------:R-:W-:Y:S05]  /*37a0*/  @P0 BRA `(.L_x_66) ;  /* 0x00000000003c0947 */ /* 0x000fea0003800000 */
[----:B------:R-:W1:Y:S01]  /*37b0*/  S2R R2, SR_LANEID ;  /* 0x0000000000027919 */ /* 0x000e620000000000 */
[----:B------:R-:W-:Y:S01]  /*37c0*/  ULOP3.LUT UR8, URZ, UR8, URZ, 0x33, !UPT ;  /* 0x00000008ff087292 */ /* 0x000fe2000f8e33ff */
[----:B------:R-:W-:Y:S01]  /*37d0*/  LOP3.LUT R4, RZ, UR5, RZ, 0x33, !PT ;  /* 0x00000005ff047c12 */ /* 0x000fe2000f8e33ff */
[----:B------:R-:W-:Y:S02]  /*37e0*/  VOTEU.ANY UR7, UPT, PT ;  /* 0x0000000000077886 */ /* 0x000fe400038e0100 */
[----:B------:R-:W-:Y:S01]  /*37f0*/  UFLO.U32 UR7, UR7 ;  /* 0x00000007000772bd */ /* 0x000fe200080e0000 */
[----:B------:R-:W2:Y:S01]  /*3800*/  REDUX UR5, R4 ;  /* 0x00000000040573c4 */ /* 0x000ea20000000000 */
[----:B------:R-:W-:-:S06]  /*3810*/  IMAD.U32 R0, RZ, RZ, UR8 ;  /* 0x00000008ff007e24 */ /* 0x000fcc000f8e00ff */
[----:B------:R3:W-:Y:S01]  /*3820*/  UTCATOMSWS.AND URZ, UR8 ;  /* 0x0000000800ff79e3 */ /* 0x0007e20008000000 */
[----:B------:R-:W4:Y:S01]  /*3830*/  REDUX UR6, R0 ;  /* 0x00000000000673c4 */ /* 0x000f220000000000 */
[----:B-1----:R-:W-:Y:S01]  /*3840*/  ISETP.EQ.U32.AND P0, PT, R2, UR7, PT ;  /* 0x0000000702007c0c */ /* 0x002fe2000bf02070 */
[----:B--2---:R-:W-:Y:S01]  /*3850*/  IMAD.U32 R2, RZ, RZ, UR5 ;  /* 0x00000005ff027e24 */ /* 0x004fe2000f8e00ff */
[----:B----4-:R-:W-:-:S11]  /*3860*/  MOV R3, UR6 ;  /* 0x0000000600037c02 */ /* 0x010fd60008000f00 */
[----:B------:R3:W-:Y:S04]  /*3870*/  @P0 ATOMS.AND RZ, [UR4+0x14], R3 ;  /* 0x00001403ffff098c */ /* 0x0007e8000a800004 */
[----:B------:R3:W-:Y:S01]  /*3880*/  @P0 ATOMS.AND RZ, [UR4+0x18], R2 ;  /* 0x00001802ffff098c */ /* 0x0007e2000a800004 */
[----:B------:R-:W-:Y:S05]  /*3890*/  BRA `(.L_x_67) ;  /* 0x0000000000147947 */ /* 0x000fea0003800000 */
.L_x_66:
[----:B------:R-:W-:Y:S02]  /*38a0*/  MOV R2, 0x38c0 ;  /* 0x000038c000027802 */ /* 0x000fe40000000f00 */
[----:B----45:R-:W-:Y:S05]  /*38b0*/  CALL.REL.NOINC `($__internal_0_$__cuda_sm10x_tcgen05_guardrail_trap_col_being_dealloced_not_returned_by_alloc) ;  /* 0x0000003000547944 */ /* 0x030fea0003c00000 */
[----:B------:R-:W-:Y:S05]  /*38c0*/  BRA `(.L_x_67) ;  /* 0x0000000000087947 */ /* 0x000fea0003800000 */
.L_x_65:
[----:B------:R-:W-:Y:S02]  /*38d0*/  MOV R2, 0x38f0 ;  /* 0x000038f000027802 */ /* 0x000fe40000000f00 */
[----:B----45:R-:W-:Y:S05]  /*38e0*/  CALL.REL.NOINC `($__internal_2_$__cuda_sm10x_tcgen05_guardrail_trap_unallocated_columns_being_dealloced) ;  /* 0x0000003000607944 */ /* 0x030fea0003c00000 */
.L_x_67:
[----:B------:R-:W-:Y:S01]  /*38f0*/  NOP ;  /* 0x0000000000007918 */ /* 0x000fe20000000000 */
[----:B---3--:R-:W-:Y:S05]  /*3900*/  EXIT ;  /* 0x000000000000794d */ /* 0x008fea0003800000 */
.L_x_49:
[----:B------:R-:W-:-:S09]  /*3910*/  UISETP.NE.OR UP2, UPT, UR8, 0x3, !UP2 ;  /* 0x000000030800788c */ /* 0x000fd2000d745670 */
[----:B------:R-:W-:Y:S05]  /*3920*/  BRA.U UP2, `(.L_x_68) ;  /* 0x0000000902c87547 */ /* 0x000fea000b800000 */
[----:B------:R-:W1:Y:S01]  /*3930*/  LDCU.64 UR6, c[0x0][0x888] ;  /* 0x00011100ff0677ac */ /* 0x000e620008000a00 */
[----:B------:R-:W2:Y:S01]  /*3940*/  LDC R0, c[0x0][0xb30] ;  /* 0x0002cc00ff007b82 */ /* 0x000ea20000000800 */
[----:B------:R-:W-:Y:S01]  /*3950*/  IMAD.MOV.U32 R30, RZ, RZ, 0x1 ;  /* 0x00000001ff1e7424 */ /* 0x000fe200078e00ff */
[----:B------:R-:W-:Y:S01]  /*3960*/  CS2R R28, SRZ ;  /* 0x00000000001c7805 */ /* 0x000fe2000001ff00 */
[----:B------:R-:W4:Y:S01]  /*3970*/  LDCU.64 UR4, c[0x0][0x890] ;  /* 0x00011200ff0477ac */ /* 0x000f220008000a00 */
[----:B------:R-:W-:Y:S01]  /*3980*/  IMAD.MOV.U32 R25, RZ, RZ, 0x1000 ;  /* 0x00001000ff197424 */ /* 0x000fe200078e00ff */
[----:B------:R-:W-:-:S03]  /*3990*/  UMOV UR8, 0x400 ;  /* 0x0000040000087882 */ /* 0x000fc60000000000 */
[----:B------:R-:W3:Y:S01]  /*39a0*/  LDC R19, c[0x0][0x370] ;  /* 0x0000dc00ff137b82 */ /* 0x000ee20000000800 */
[----:B------:R-:W-:-:S07]  /*39b0*/  UPLOP3.LUT UP1, UPT, UPT, UPT, UPT, 0x40, 0x4 ;  /* 0x000000000004789c */ /* 0x000fce0003f2e870 */
[----:B------:R-:W3:Y:S01]  /*39c0*/  LDC R2, c[0x0][0xb0c] ;  /* 0x0002c300ff027b82 */ /* 0x000ee20000000800 */
[----:B-1----:R-:W-:Y:S02]  /*39d0*/  UISETP.NE.U32.AND UP2, UPT, UR6, URZ, UPT ;  /* 0x000000ff0600728c */ /* 0x002fe4000bf45070 */
[----:B------:R-:W-:Y:S02]  /*39e0*/  ULEA UR6, UR37, UR8, 0x18 ;  /* 0x0000000825067291 */ /* 0x000fe4000f8ec0ff */
[----:B------:R-:W-:Y:S02]  /*39f0*/  UISETP.NE.AND.EX UP2, UPT, UR7, URZ, UPT, UP2 ;  /* 0x000000ff0700728c */ /* 0x000fe4000bf45320 */
[----:B------:R-:W-:Y:S01]  /*3a00*/  UIADD3 UR7, UPT, UPT, UR6, 0x50, URZ ;  /* 0x0000005006077890 */ /* 0x000fe2000fffe0ff */
[----:B------:R-:W1:Y:S01]  /*3a10*/  LDC R18, c[0x0][0xb20] ;  /* 0x0002c800ff127b82 */ /* 0x000e620000000800 */
[----:B----4-:R-:W-:Y:S01]  /*3a20*/  UISETP.NE.U32.AND UP3, UPT, UR4, URZ, UPT ;  /* 0x000000ff0400728c */ /* 0x010fe2000bf65070 */
[----:B--2---:R-:W-:Y:S01]  /*3a30*/  ISETP.NE.AND P1, PT, R0, 0x1, PT ;  /* 0x000000010000780c */ /* 0x004fe20003f25270 */
[----:B------:R-:W-:-:S02]  /*3a40*/  UPRMT UR37, UR37, 0x654, UR7 ;  /* 0x0000065425257896 */ /* 0x000fc40008000007 */
[----:B------:R-:W-:-:S03]  /*3a50*/  UISETP.NE.AND.EX UP3, UPT, UR5, URZ, UPT, UP3 ;  /* 0x000000ff0500728c */ /* 0x000fc6000bf65330 */
[----:B------:R-:W2:Y:S08]  /*3a60*/  LDC.64 R32, c[0x0][0x348] ;  /* 0x0000d200ff207b82 */ /* 0x000eb00000000a00 */
[----:B------:R-:W4:Y:S08]  /*3a70*/  LDC.64 R16, c[0x0][0xb10] ;  /* 0x0002c400ff107b82 */ /* 0x000f300000000a00 */
[----:B------:R-:W1:Y:S08]  /*3a80*/  LDC.64 R6, c[0x0][0xb18] ;  /* 0x0002c600ff067b82 */ /* 0x000e700000000a00 */
[----:B------:R-:W1:Y:S08]  /*3a90*/  LDC.64 R4, c[0x0][0xb28] ;  /* 0x0002ca00ff047b82 */ /* 0x000e700000000a00 */
[----:B---3--:R-:W1:Y:S02]  /*3aa0*/  LDC R24, c[0x0][0x374] ;  /* 0x0000dd00ff187b82 */ /* 0x008e640000000800 */
.L_x_76:
[C---:B------:R-:W-:Y:S02]  /*3ab0*/  LEA R0, R29.reuse, UR6, 0x3 ;  /* 0x000000061d007c11 */ /* 0x040fe4000f8e18ff */
[----:B------:R-:W-:Y:S02]  /*3ac0*/  SHF.L.U32 R3, R28, 0x1f, RZ ;  /* 0x0000001f1c037819 */ /* 0x000fe400000006ff */
[----:B------:R-:W-:Y:S02]  /*3ad0*/  LEA R20, R29, UR6, 0x4 ;  /* 0x000000061d147c11 */ /* 0x000fe4000f8e20ff */
[----:B---3--:R-:W3:Y:S02]  /*3ae0*/  SYNCS.PHASECHK.TRANS64.TRYWAIT P0, [R0+URZ+0x70], R3 ;  /* 0x00007003000075a7 */ /* 0x008ee400080011ff */
[----:B---3--:R-:W-:Y:S05]  /*3af0*/  @!P0 BRA `(.L_x_69) ;  /* 0x0000002c00408947 */ /* 0x008fea0003800000 */
.L_x_125:
[----:B------:R-:W-:Y:S01]  /*3b00*/  ISETP.GE.AND P0, PT, R40, 0x1, PT ;  /* 0x000000012800780c */ /* 0x000fe20003f06270 */
[----:B------:R-:W1:Y:S01]  /*3b10*/  LDS.128 R20, [R20+0x100] ;  /* 0x0001000014147984 */ /* 0x000e620000000c00 */
[----:B------:R-:W-:Y:S01]  /*3b20*/  ISETP.NE.U32.AND P4, PT, RZ, UR4, PT ;  /* 0x00000004ff007c0c */ /* 0x000fe2000bf85070 */
[----:B---3--:R-:W-:Y:S01]  /*3b30*/  VIADD R0, R0, 0x80 ;  /* 0x0000008000007836 */ /* 0x008fe20000000000 */
[----:B------:R-:W-:Y:S02]  /*3b40*/  SHF.L.U32 R26, R30, 0x1f, RZ ;  /* 0x0000001f1e1a7819 */ /* 0x000fe400000006ff */
[----:B------:R-:W-:Y:S02]  /*3b50*/  ISETP.NE.AND.EX P4, PT, RZ, UR5, PT, P4 ;  /* 0x00000005ff007c0c */ /* 0x000fe4000bf85340 */
[----:B------:R-:W-:Y:S01]  /*3b60*/  PRMT R0, RZ, 0x654, R0 ;  /* 0x00000654ff007816 */ /* 0x000fe20000000000 */
[----:B------:R-:W-:Y:S01]  /*3b70*/  @!PT LDS RZ, [RZ] ;  /* 0x00000000fffff984 */ /* 0x000fe20000000800 */
[----:B------:R-:W-:Y:S01]  /*3b80*/  @!PT LDS RZ, [RZ] ;  /* 0x00000000fffff984 */ /* 0x000fe20000000800 */
[----:B------:R-:W-:Y:S01]  /*3b90*/  @!PT LDS RZ, [RZ] ;  /* 0x00000000fffff984 */ /* 0x000fe20000000800 */
[----:B------:R-:W-:Y:S01]  /*3ba0*/  @!PT LDS RZ, [RZ] ;  /* 0x00000000fffff984 */ /* 0x000fe20000000800 */
[----:B------:R3:W-:Y:S06]  /*3bb0*/  MEMBAR.ALL.CTA ;  /* 0x0000000000007992 */ /* 0x0007ec0000008000 */
[----:B---3--:R-:W3:Y:S02]  /*3bc0*/  FENCE.VIEW.ASYNC.S ;  /* 0x00000000000073c6 */ /* 0x008ee40000000000 */
[----:B---3--:R3:W-:Y:S01]  /*3bd0*/  SYNCS.ARRIVE.TRANS64.RED.A1T0 RZ, [R0+URZ], RZ ;  /* 0x000000ff00ff79a7 */ /* 0x0087e200081004ff */
[----:B-1----:R-:W-:Y:S11]  /*3be0*/  LOP3.LUT P3, RZ, R22, 0x1, RZ, 0xc0, !PT ;  /* 0x0000000116ff7812 */ /* 0x002ff6000786c0ff */
[----:B------:R-:W-:Y:S02]  /*3bf0*/  @!UPT UIADD3 URZ, UPT, UPT, URZ, URZ, URZ ;  /* 0x000000fffffff290 */ /* 0x000fe4000fffe0ff */
[----:B------:R-:W-:Y:S02]  /*3c00*/  @P3 MOV R13, R20 ;  /* 0x00000014000d3202 */ /* 0x000fe40000000f00 */
[----:B------:R-:W-:Y:S01]  /*3c10*/  @P3 LOP3.LUT R8, R21, 0xffff, RZ, 0xc0, !PT ;  /* 0x0000ffff15083812 */ /* 0x000fe200078ec0ff */
[----:B---3--:R-:W-:Y:S06]  /*3c20*/  @!P0 BRA `(.L_x_70) ;  /* 0x0000000000a48947 */ /* 0x008fec0003800000 */
[----:B------:R-:W-:Y:S01]  /*3c30*/  IMAD.HI.U32 R31, R24, R7, RZ ;  /* 0x00000007181f7227 */ /* 0x000fe200078e00ff */
[----:B------:R-:W-:Y:S02]  /*3c40*/  ISETP.NE.AND P0, PT, R6, 0x1, PT ;  /* 0x000000010600780c */ /* 0x000fe40003f05270 */
[----:B------:R-:W-:Y:S01]  /*3c50*/  ISETP.NE.AND P2, PT, R40, 0x1, PT ;  /* 0x000000012800780c */ /* 0x000fe20003f45270 */
[----:B----4-:R-:W-:Y:S01]  /*3c60*/  IMAD.HI.U32 R34, R19, R16, RZ ;  /* 0x0000001013227227 */ /* 0x010fe200078e00ff */
[----:B------:R-:W-:Y:S02]  /*3c70*/  SHF.R.U32.HI R31, RZ, R18, R31 ;  /* 0x00000012ff1f7219 */ /* 0x000fe4000001161f */
[----:B------:R-:W-:Y:S01]  /*3c80*/  ISETP.NE.AND P5, PT, R2, 0x1, PT ;  /* 0x000000010200780c */ /* 0x000fe20003fa5270 */
[----:B------:R-:W-:Y:S01]  /*3c90*/  IMAD.HI.U32 R36, R13, R16, RZ ;  /* 0x000000100d247227 */ /* 0x000fe200078e00ff */
[----:B------:R-:W-:Y:S02]  /*3ca0*/  SHF.R.U32.HI R34, RZ, R17, R34 ;  /* 0x00000011ff227219 */ /* 0x000fe40000011622 */
[----:B------:R-:W-:Y:S01]  /*3cb0*/  SEL R3, R24, R31, !P0 ;  /* 0x0000001f18037207 */ /* 0x000fe20004000000 */
[C---:B------:R-:W-:Y:S01]  /*3cc0*/  IMAD.HI.U32 R31, R8.reuse, R7, RZ ;  /* 0x00000007081f7227 */ /* 0x040fe200078e00ff */
[----:B------:R-:W-:Y:S02]  /*3cd0*/  SEL R11, R19, R34, !P5 ;  /* 0x00000022130b7207 */ /* 0x000fe40006800000 */
[----:B------:R-:W-:Y:S01]  /*3ce0*/  SHF.R.U32.HI R36, RZ, R17, R36 ;  /* 0x00000011ff247219 */ /* 0x000fe20000011624 */
[----:B------:R-:W-:Y:S01]  /*3cf0*/  IMAD.HI.U32 R38, R3, R4, RZ ;  /* 0x0000000403267227 */ /* 0x000fe200078e00ff */
[----:B------:R-:W-:Y:S03]  /*3d00*/  SHF.R.U32.HI R31, RZ, R18, R31 ;  /* 0x00000012ff1f7219 */ /* 0x000fe6000001161f */
[----:B------:R-:W-:Y:S01]  /*3d10*/  IMAD.HI.U32 R34, R11, R4, RZ ;  /* 0x000000040b227227 */ /* 0x000fe200078e00ff */
[----:B------:R-:W-:Y:S02]  /*3d20*/  @P2 SHF.R.U32.HI R3, RZ, R5, R38 ;  /* 0x00000005ff032219 */ /* 0x000fe40000011626 */
[----:B------:R-:W-:Y:S02]  /*3d30*/  SEL R9, R8, R31, !P0 ;  /* 0x0000001f08097207 */ /* 0x000fe40004000000 */
[----:B------:R-:W-:Y:S01]  /*3d40*/  @P2 SHF.R.U32.HI R11, RZ, R5, R34 ;  /* 0x00000005ff0b2219 */ /* 0x000fe20000011622 */
[C---:B------:R-:W-:Y:S01]  /*3d50*/  IMAD R10, R40.reuse, R3, RZ ;  /* 0x00000003280a7224 */ /* 0x040fe200078e02ff */
[----:B------:R-:W-:Y:S01]  /*3d60*/  SEL R3, R13, R36, !P5 ;  /* 0x000000240d037207 */ /* 0x000fe20006800000 */
[C---:B------:R-:W-:Y:S03]  /*3d70*/  IMAD.HI.U32 R14, R9.reuse, R4, RZ ;  /* 0x00000004090e7227 */ /* 0x040fe600078e00ff */
[----:B------:R-:W-:Y:S01]  /*3d80*/  ISETP.GE.AND P0, PT, R9, R10, PT ;  /* 0x0000000a0900720c */ /* 0x000fe20003f06270 */
[C---:B------:R-:W-:Y:S01]  /*3d90*/  IMAD R12, R40.reuse, R11, RZ ;  /* 0x0000000b280c7224 */ /* 0x040fe200078e02ff */
[-C--:B------:R-:W-:Y:S04]  /*3da0*/  SHF.R.U32.HI R14, RZ, R5.reuse, R14 ;  /* 0x00000005ff0e7219 */ /* 0x080fe8000001160e */
[----:B------:R-:W-:Y:S02]  /*3db0*/  ISETP.GE.OR P0, PT, R3, R12, P0 ;  /* 0x0000000c0300720c */ /* 0x000fe40000706670 */
[----:B------:R-:W-:Y:S05]  /*3dc0*/  SEL R15, R9, R14, !P2 ;  /* 0x0000000e090f7207 */ /* 0x000fea0005000000 */
[----:B------:R-:W-:Y:S04]  /*3dd0*/  IMAD.MOV R14, RZ, RZ, -R15 ;  /* 0x000000ffff0e7224 */ /* 0x000fe800078e0a0f */
[----:B------:R-:W-:Y:S02]  /*3de0*/  IMAD R14, R40, R14, R9 ;  /* 0x0000000e280e7224 */ /* 0x000fe400078e0209 */
[C---:B------:R-:W-:Y:S05]  /*3df0*/  @!P0 IMAD.HI.U32 R10, R3.reuse, R4, RZ ;  /* 0x00000004030a8227 */ /* 0x040fea00078e00ff */
[----:B------:R-:W-:Y:S04]  /*3e00*/  @!P0 SHF.R.U32.HI R10, RZ, R5, R10 ;  /* 0x00000005ff0a8219 */ /* 0x000fe8000001160a */
[----:B------:R-:W-:Y:S01]  /*3e10*/  @!P0 SEL R0, R3, R10, !P2 ;  /* 0x0000000a03008207 */ /* 0x000fe20005000000 */
[----:B------:R-:W-:Y:S03]  /*3e20*/  IMAD.MOV R10, RZ, RZ, -R3 ;  /* 0x000000ffff0a7224 */ /* 0x000fe600078e0a03 */
[----:B------:R-:W-:Y:S01]  /*3e30*/  @!P0 IADD3 R15, PT, PT, R15, -R0, RZ ;  /* 0x800000000f0f8210 */ /* 0x000fe20007ffe0ff */
[----:B------:R-:W-:Y:S01]  /*3e40*/  @!P0 IMAD R0, R11, R14, R0 ;  /* 0x0000000e0b008224 */ /* 0x000fe200078e0200 */
[----:B------:R-:W-:Y:S01]  /*3e50*/  IADD3 R11, PT, PT, -R9, RZ, RZ ;  /* 0x000000ff090b7210 */ /* 0x000fe20007ffe1ff */
[----:B------:R-:W-:Y:S02]  /*3e60*/  IMAD R13, R2, R10, R13 ;  /* 0x0000000a020d7224 */ /* 0x000fe400078e020d */
[----:B------:R-:W-:Y:S02]  /*3e70*/  @!P0 IMAD R9, R15, R40, R3 ;  /* 0x000000280f098224 */ /* 0x000fe400078e0203 */
[----:B------:R-:W-:Y:S02]  /*3e80*/  @!P0 IMAD.MOV.U32 R3, RZ, RZ, R0 ;  /* 0x000000ffff038224 */ /* 0x000fe400078e0000 */
[----:B------:R-:W-:Y:S02]  /*3e90*/  IMAD R8, R6, R11, R8 ;  /* 0x0000000b06087224 */ /* 0x000fe400078e0208 */
[----:B------:R-:W-:Y:S02]  /*3ea0*/  IMAD R13, R3, R2, R13 ;  /* 0x00000002030d7224 */ /* 0x000fe400078e020d */
[----:B------:R-:W-:Y:S02]  /*3eb0*/  IMAD R8, R9, R6, R8 ;  /* 0x0000000609087224 */ /* 0x000fe400078e0208 */
.L_x_70:
[----:B------:R-:W-:Y:S05]  /*3ec0*/  BRA.U UP1, `(.L_x_71) ;  /* 0x0000000101107547 */ /* 0x000fea000b800000 */
[----:B------:R-:W-:Y:S04]  /*3ed0*/  MOV R0, UR13 ;  /* 0x0000000d00007c02 */ /* 0x000fe80008000f00 */
[----:B------:R-:W-:Y:S04]  /*3ee0*/  SHF.L.U32 R3, R0, 0x1f, RZ ;  /* 0x0000001f00037819 */ /* 0x000fe800000006ff */
[----:B------:R-:W1:Y:S02]  /*3ef0*/  SYNCS.PHASECHK.TRANS64.TRYWAIT P0, [UR6+0x68], R3 ;  /* 0x00006803ff0075a7 */ /* 0x000e640008001106 */
[----:B-1----:R-:W-:Y:S05]  /*3f00*/  @!P0 BRA `(.L_x_72) ;  /* 0x0000002800508947 */ /* 0x002fea0003800000 */
.L_x_71:
[----:B------:R-:W-:Y:S05]  /*3f10*/  BRA.U !UP3, `(.L_x_73) ;  /* 0x000000010b347547 */ /* 0x000fea000b800000 */
[----:B------:R-:W-:Y:S01]  /*3f20*/  UPLOP3.LUT UP0, UPT, UPT, UPT, UP2, 0x80, 0x8 ;  /* 0x000000000008789c */ /* 0x000fe20003f0f020 */
[----:B-1----:R-:W-:Y:S02]  /*3f30*/  HFMA2 R0, -RZ, RZ, 0, 5.9604644775390625e-08 ;  /* 0x00000001ff007431 */ /* 0x002fe400000001ff */
[----:B------:R-:W-:Y:S03]  /*3f40*/  IMAD.MOV.U32 R96, RZ, RZ, 0x1 ;  /* 0x00000001ff607424 */ /* 0x000fe600078e00ff */
[----:B------:R-:W-:Y:S05]  /*3f50*/  PLOP3.LUT P0, PT, PT, PT, UP0, 0x80, 0x8 ;  /* 0x000000000008781c */ /* 0x000fea0003f0f008 */
[----:B------:R-:W1:Y:S01]  /*3f60*/  @UP0 LDCU.64 UR8, c[0x0][0x888] ;  /* 0x00011100ff0807ac */ /* 0x000e620008000a00 */
[----:B------:R-:W-:Y:S07]  /*3f70*/  @UP0 UIMAD UR7, UR36, UR4, URZ ;  /* 0x00000004240702a4 */ /* 0x000fee000f8e02ff */
[----:B------:R-:W-:Y:S01]  /*3f80*/  @!P0 PRMT R96, R0, 0x7610, R96 ;  /* 0x0000761000608816 */ /* 0x000fe20000000060 */
[----:B-1----:R-:W-:Y:S03]  /*3f90*/  @UP0 UIMAD.WIDE UR8, UR7, 0x4, UR8 ;  /* 0x00000004070808a5 */ /* 0x002fe6000f8e0208 */
[----:B------:R-:W1:Y:S03]  /*3fa0*/  @!UP0 LDCU UR7, c[0x0][0x880] ;  /* 0x00011000ff0787ac */ /* 0x000e660008000800 */
[----:B------:R-:W-:Y:S01]  /*3fb0*/  IMAD.U32 R10, RZ, RZ, UR8 ;  /* 0x00000008ff0a7e24 */ /* 0x000fe2000f8e00ff */
[----:B------:R-:W-:Y:S05]  /*3fc0*/  MOV R11, UR9 ;  /* 0x00000009000b7c02 */ /* 0x000fea0008000f00 */
[----:B-----5:R3:W5:Y:S02]  /*3fd0*/  @P0 LDG.E R49, desc[UR40][R10.64] ;  /* 0x000000280a310981 */ /* 0x020764000c1e1900 */
[----:B-1-3--:R-:W-:Y:S07]  /*3fe0*/  @!P0 IMAD.U32 R49, RZ, RZ, UR7 ;  /* 0x00000007ff318e24 */ /* 0x00afee000f8e00ff */
.L_x_73:
[----:B-----5:R-:W-:Y:S01]  /*3ff0*/  @!P4 FSETP.EQ.AND P5, PT, R49, RZ, PT ;  /* 0x000000ff3100c20b */ /* 0x020fe20003fa2000 */
[----:B------:R-:W-:Y:S01]  /*4000*/  @!UPT UIADD3 URZ, UPT, UPT, URZ, URZ, URZ ;  /* 0x000000fffffff290 */ /* 0x000fe2000fffe0ff */
[----:B------:R-:W-:Y:S11]  /*4010*/  @!P4 BRA `(.L_x_74) ;  /* 0x000000000014c947 */ /* 0x000ff60003800000 */
[----:B------:R-:W-:Y:S02]  /*4020*/  LOP3.LUT P0, RZ, R96, 0xff, RZ, 0xc0, !PT ;  /* 0x000000ff60ff7812 */ /* 0x000fe4000780c0ff */
[----:B------:R-:W-:Y:S04]  /*4030*/  PLOP3.LUT P5, PT, PT, PT, UP0, 0x80, 0x8 ;  /* 0x000000000008781c */ /* 0x000fe80003faf008 */
[----:B------:R-:W-:Y:S07]  /*4040*/  PLOP3.LUT P5, PT, P5, PT, PT, 0x8, 0x80 ;  /* 0x000000000080781c */ /* 0x000fee0002fae170 */
[----:B------:R-:W-:Y:S11]  /*4050*/  @P0 FSETP.EQ.AND P5, PT, R49, RZ, PT ;  /* 0x000000ff3100020b */ /* 0x000ff60003fa2000 */
[----:B------:R-:W-:Y:S02]  /*4060*/  @!UPT UIADD3 URZ, UPT, UPT, URZ, URZ, URZ ;  /* 0x000000fffffff290 */ /* 0x000fe4000fffe0ff */
.L_x_74:
[----:B------:R-:W3:Y:S01]  /*4070*/  SYNCS.PHASECHK.TRANS64.TRYWAIT P4, [UR6+0x58], R26 ;  /* 0x0000581aff0075a7 */ /* 0x000ee20008081106 */
[----:B------:R-:W-:Y:S01]  /*4080*/  @P3 SHF.R.U32.HI R27, RZ, 0x10, R21 ;  /* 0x00000010ff1b3819 */ /* 0x000fe20000011615 */
[----:B------:R-:W-:Y:S01]  /*4090*/  VIADD R29, R29, 0x1 ;  /* 0x000000011d1d7836 */ /* 0x000fe20000000000 */
[----:B------:R-:W5:Y:S08]  /*40a0*/  LDC.64 R14, c[0x0][0xb10] ;  /* 0x0002c400ff0e7b82 */ /* 0x000f700000000a00 */
[----:B------:R-:W2:Y:S08]  /*40b0*/  LDC.64 R10, c[0x0][0xb18] ;  /* 0x0002c600ff0a7b82 */ /* 0x000eb00000000a00 */
[----:B-1----:R-:W1:Y:S08]  /*40c0*/  @!P1 LDC R0, c[0x0][0xb20] ;  /* 0x0002c800ff009b82 */ /* 0x002e700000000800 */
[----:B------:R-:W4:Y:S01]  /*40d0*/  @!P1 LDC R3, c[0x0][0xb0c] ;  /* 0x0002c300ff039b82 */ /* 0x000f220000000800 */
[----:B-----5:R-:W-:Y:S05]  /*40e0*/  @!P1 IMAD.HI.U32 R14, R13, R14, RZ ;  /* 0x0000000e0d0e9227 */ /* 0x020fea00078e00ff */
[----:B------:R-:W-:Y:S01]  /*40f0*/  @!P1 SHF.R.U32.HI R14, RZ, R15, R14 ;  /* 0x0000000fff0e9219 */ /* 0x000fe2000001160e */
[----:B--2---:R-:W-:Y:S01]  /*4100*/  @!P1 IMAD.HI.U32 R11, R8, R11, RZ ;  /* 0x0000000b080b9227 */ /* 0x004fe200078e00ff */
[----:B------:R-:W-:Y:S04]  /*4110*/  @!P1 ISETP.NE.AND P0, PT, R10, 0x1, PT ;  /* 0x000000010a00980c */ /* 0x000fe80003f05270 */
[----:B-1----:R-:W-:Y:S02]  /*4120*/  @!P1 SHF.R.U32.HI R9, RZ, R0, R11 ;  /* 0x00000000ff099219 */ /* 0x002fe4000001160b */
[----:B----4-:R-:W-:Y:S02]  /*4130*/  @!P1 ISETP.NE.AND P2, PT, R3, 0x1, PT ;  /* 0x000000010300980c */ /* 0x010fe40003f45270 */
[----:B------:R-:W-:Y:S02]  /*4140*/  @!P1 SEL R9, R8, R9, !P0 ;  /* 0x0000000908099207 */ /* 0x000fe40004000000 */
[----:B------:R-:W-:Y:S02]  /*4150*/  ELECT P0, URZ, PT ;  /* 0x0000000000ff782f */ /* 0x000fe40003800000 */
[----:B------:R-:W-:Y:S05]  /*4160*/  @!P1 SEL R14, R13, R14, !P2 ;  /* 0x0000000e0d0e9207 */ /* 0x000fea0005000000 */
[----:B------:R-:W-:Y:S02]  /*4170*/  @!P1 IMAD.IADD R0, R9, 0x1, -R14 ;  /* 0x0000000109009824 */ /* 0x000fe400078e0a0e */
[----:B------:R-:W-:Y:S02]  /*4180*/  @!P1 IMAD.IADD R9, R14, 0x1, -R9 ;  /* 0x000000010e099824 */ /* 0x000fe400078e0a09 */
[----:B------:R-:W-:Y:S02]  /*4190*/  @!P1 IMAD R13, R0, R3, R13 ;  /* 0x00000003000d9224 */ /* 0x000fe400078e020d */
[----:B------:R-:W-:Y:S01]  /*41a0*/  @!P1 IMAD R8, R9, R10, R8 ;  /* 0x0000000a09089224 */ /* 0x000fe200078e0208 */
[----:B---3--:R-:W-:Y:S06]  /*41b0*/  @!P4 BRA `(.L_x_75) ;  /* 0x0000002400bcc947 */ /* 0x008fec0003800000 */
.L_x_128:
[----:B------:R-:W-:Y:S01]  /*41c0*/  PLOP3.LUT P5, PT, P5, P0, PT, 0xf2, 0x2f ;  /* 0x00000000002f781c */ /* 0x000fe20002fa1e72 */
[----:B------:R-:W-:Y:S01]  /*41d0*/  UMOV UR14, 0x0 ;  /* 0x00000000000e7882 */ /* 0x000fe20000000000 */
[----:B------:R-:W-:Y:S01]  /*41e0*/  LOP3.LUT R30, R30, 0x1, RZ, 0x3c, !PT ;  /* 0x000000011e1e7812 */ /* 0x000fe200078e3cff */
[----:B------:R-:W-:Y:S01]  /*41f0*/  UMOV UR15, 0x10000000 ;  /* 0x10000000000f7882 */ /* 0x000fe20000000000 */
[----:B------:R-:W-:Y:S01]  /*4200*/  UMOV UR12, UR36 ;  /* 0x00000024000c7c82 */ /* 0x000fe20008000000 */
[----:B------:R-:W-:Y:S08]  /*4210*/  @P3 R2UR UR36, R27 ;  /* 0x000000001b2432ca */ /* 0x000ff000000e0000 */
[----:B-1----:R-:W-:Y:S01]  /*4220*/  @!P5 IADD3 R3, P0, PT, R32, 0x580, RZ ;  /* 0x000005802003d810 */ /* 0x002fe20007f1e0ff */
[----:B------:R-:W-:Y:S01]  /*4230*/  @!P5 IMAD.SHL.U32 R91, R91, 0x40, RZ ;  /* 0x000000405b5bd824 */ /* 0x000fe200078e00ff */
[----:B------:R-:W-:Y:S01]  /*4240*/  VOTEU.ALL UP1, P5 ;  /* 0x0000000000ff7886 */ /* 0x000fe20002820000 */
[----:B------:R-:W-:Y:S01]  /*4250*/  @!P5 IMAD.SHL.U32 R97, R97, 0x40, RZ ;  /* 0x000000406161d824 */ /* 0x000fe200078e00ff */
[----:B------:R-:W-:Y:S01]  /*4260*/  @!P5 R2UR UR8, R3 ;  /* 0x000000000308d2ca */ /* 0x000fe200000e0000 */
[----:B------:R-:W-:Y:S01]  /*4270*/  @!P5 IMAD.X R0, RZ, RZ, R33, P0 ;  /* 0x000000ffff00d224 */ /* 0x000fe200000e0621 */
[----:B------:R-:W-:Y:S01]  /*4280*/  @!P5 R2UR UR10, R91 ;  /* 0x000000005b0ad2ca */ /* 0x000fe200000e0000 */
[----:B------:R-:W-:Y:S01]  /*4290*/  @!UP1 UIADD3 UR9, UPT, UPT, UR6, 0x50, URZ ;  /* 0x0000005006099890 */ /* 0x000fe2000fffe0ff */
[----:B------:R-:W-:Y:S01]  /*42a0*/  @!P5 R2UR UR11, R97 ;  /* 0x00000000610bd2ca */ /* 0x000fe200000e0000 */
[----:B------:R-:W-:Y:S01]  /*42b0*/  IMAD.IADD R91, R8, 0x1, R79 ;  /* 0x00000001085b7824 */ /* 0x000fe200078e024f */
[----:B------:R-:W-:Y:S01]  /*42c0*/  @!P5 R2UR UR7, R0 ;  /* 0x000000000007d2ca */ /* 0x000fe200000e0000 */
[----:B------:R-:W-:Y:S01]  /*42d0*/  IMAD.IADD R97, R13, 0x1, R90 ;  /* 0x000000010d617824 */ /* 0x000fe200078e025a */
[C---:B------:R-:W-:Y:S04]  /*42e0*/  ISETP.NE.AND P0, PT, R29.reuse, 0x2, PT ;  /* 0x000000021d00780c */ /* 0x040fe80003f05270 */
[----:B------:R-:W-:Y:S01]  /*42f0*/  SEL R3, RZ, 0x1, P0 ;  /* 0x00000001ff037807 */ /* 0x000fe20000000000 */
[----:B------:R-:W-:Y:S01]  /*4300*/  IMAD.U32 R10, RZ, RZ, UR8 ;  /* 0x00000008ff0a7e24 */ /* 0x000fe2000f8e00ff */
[----:B------:R-:W-:Y:S01]  /*4310*/  @!UP1 UIADD3 UR8, UPT, UPT, UR6, 0x200, URZ ;  /* 0x0000020006089890 */ /* 0x000fe2000fffe0ff */
[----:B------:R-:W-:Y:S01]  /*4320*/  SEL R29, R29, RZ, P0 ;  /* 0x000000ff1d1d7207 */ /* 0x000fe20000000000 */
[----:B------:R-:W-:Y:S01]  /*4330*/  VOTEU.ALL UP1, P5 ;  /* 0x0000000000ff7886 */ /* 0x000fe20002820000 */
[----:B------:R-:W-:Y:S02]  /*4340*/  LOP3.LUT R28, R28, R3, RZ, 0x3c, !PT ;  /* 0x000000031c1c7212 */ /* 0x000fe400078e3cff */
[----:B------:R-:W-:Y:S01]  /*4350*/  IMAD.U32 R11, RZ, RZ, UR7 ;  /* 0x00000007ff0b7e24 */ /* 0x000fe2000f8e00ff */
[----:B------:R-:W-:Y:S04]  /*4360*/  @!P5 R2UR UR16, R10 ;  /* 0x000000000a10d2ca */ /* 0x000fe800000e0000 */
[----:B------:R-:W-:Y:S11]  /*4370*/  @!P5 R2UR UR17, R11 ;  /* 0x000000000b11d2ca */ /* 0x000ff600000e0000 */
[----:B------:R-:W-:Y:S02]  /*4380*/  @!UPT UIADD3 URZ, UPT, UPT, URZ, URZ, URZ ;  /* 0x000000fffffff290 */ /* 0x000fe4000fffe0ff */
[----:B------:R3:W-:Y:S01]  /*4390*/  @!UP1 UTMALDG.3D [UR8], [UR16], desc[UR14] ;  /* 0x00000e08100095b4 */ /* 0x0007e20008011000 */
[----:B------:R3:W-:Y:S01]  /*43a0*/  @!P5 SYNCS.ARRIVE.TRANS64.RED.A0TR RZ, [UR6+0x50], R25 ;  /* 0x00005019ffffd9a7 */ /* 0x0007e20008300406 */
[----:B------:R-:W-:Y:S01]  /*43b0*/  UPLOP3.LUT UP1, UPT, UPT, UPT, UPT, 0x80, 0x8 ;  /* 0x000000000008789c */ /* 0x000fe20003f2f070 */
[----:B------:R-:W-:Y:S01]  /*43c0*/  SYNCS.ARRIVE.TRANS64.RED.A1T0 RZ, [UR37], RZ ;  /* 0x000000ffffff79a7 */ /* 0x000fe20008100425 */
[----:B------:R-:W-:Y:S09]  /*43d0*/  @P3 BRA `(.L_x_76) ;  /* 0xfffffff400b43947 */ /* 0x000ff2000383ffff */
[----:B------:R-:W-:Y:S07]  /*43e0*/  MOV R0, UR6 ;  /* 0x0000000600007c02 */ /* 0x000fee0008000f00 */
.L_x_77:
[----:B-1----:R-:W-:-:S04]  /*43f0*/  SHF.L.U32 R3, R30, 0x1f, RZ ;  /* 0x0000001f1e037819 */ /* 0x002fc800000006ff */
[----:B------:R1:W2:Y:S03]  /*4400*/  SYNCS.PHASECHK.TRANS64.TRYWAIT P0, [R0+URZ+0x58], R3 ;  /* 0x00005803000075a7 */ /* 0x0002a600080011ff */
[----:B--2---:R-:W-:Y:S05]  /*4410*/  @!P0 NANOSLEEP.SYNCS 0x989680 ;  /* 0x009896800000895d */ /* 0x004fea0003900000 */
[----:B------:R-:W2:Y:S02]  /*4420*/  @!P0 SYNCS.PHASECHK.TRANS64 P0, [R0+URZ+0x58], R3 ;  /* 0x00005803000085a7 */ /* 0x000ea400080010ff */
[----:B--23--:R-:W-:Y:S05]  /*4430*/  @P0 EXIT ;  /* 0x000000000000094d */ /* 0x00cfea0003800000 */
[----:B------:R-:W-:Y:S05]  /*4440*/  BRA `(.L_x_77) ;  /* 0xfffffffc00e87947 */ /* 0x000fea000383ffff */
.L_x_68:
[----:B------:R-:W-:-:S06]  /*4450*/  UISETP.GE.AND UP1, UPT, UR8, 0x4, UPT ;  /* 0x000000040800788c */ /* 0x000fcc000bf26270 */
[----:B------:R-:W-:-:S13]  /*4460*/  PLOP3.LUT P0, PT, PT, PT, UP1, 0x80, 0x8 ;  /* 0x000000000008781c */ /* 0x000fda0003f0f018 */
[----:B------:R-:W-:Y:S05]  /*4470*/  @!P0 EXIT ;  /* 0x000000000000894d */ /* 0x000fea0003800000 */
[----:B------:R-:W-:Y:S01]  /*4480*/  BAR.SYNC.DEFER_BLOCKING 0x6, 0xa0 ;  /* 0x0182800000007b1d */ /* 0x000fe20000010000 */
[C---:B------:R-:W-:Y:S02]  /*4490*/  IMAD.SHL.U32 R5, R101.reuse, 0x40, RZ ;  /* 0x0000004065057824 */ /* 0x040fe400078e00ff */
[----:B------:R-:W-:Y:S02]  /*44a0*/  HFMA2 R111, -RZ, RZ, 0, 0 ;  /* 0x00000000ff6f7431 */ /* 0x000fe400000001ff */
[C---:B------:R-:W-:Y:S01]  /*44b0*/  IMAD.SHL.U32 R0, R101.reuse, 0x20, RZ ;  /* 0x0000002065007824 */ /* 0x040fe200078e00ff */
[----:B------:R-:W-:Y:S01]  /*44c0*/  CS2R R106, SRZ ;  /* 0x00000000006a7805 */ /* 0x000fe2000001ff00 */
[----:B------:R-:W-:Y:S01]  /*44d0*/  IMAD.SHL.U32 R2, R101, 0x2, RZ ;  /* 0x0000000265027824 */ /* 0x000fe200078e00ff */
[----:B------:R-:W-:Y:S01]  /*44e0*/  UMOV UR43, 0x400 ;  /* 0x00000400002b7882 */ /* 0x000fe20000000000 */
[----:B------:R-:W1:Y:S01]  /*44f0*/  LDC R99, c[0x0][0x370] ;  /* 0x0000dc00ff637b82 */ /* 0x000e620000000800 */
[----:B------:R-:W-:Y:S01]  /*4500*/  ULEA UR43, UR37, UR43, 0x18 ;  /* 0x0000002b252b7291 */ /* 0x000fe2000f8ec0ff */
[----:B------:R-:W-:Y:S01]  /*4510*/  LOP3.LUT R7, R5, 0x180, RZ, 0xc0, !PT ;  /* 0x0000018005077812 */ /* 0x000fe200078ec0ff */
[C---:B------:R-:W-:Y:S01]  /*4520*/  IMAD.SHL.U32 R103, R101.reuse, 0x8, RZ ;  /* 0x0000000865677824 */ /* 0x040fe200078e00ff */
[----:B------:R-:W-:Y:S01]  /*4530*/  LOP3.LUT R0, R0, 0xc00, RZ, 0xc0, !PT ;  /* 0x00000c0000007812 */ /* 0x000fe200078ec0ff */
[----:B------:R-:W-:Y:S01]  /*4540*/  IMAD.U32 R46, R101, 0x10000, RZ ;  /* 0x00010000652e7824 */ /* 0x000fe200078e00ff */
[----:B------:R-:W-:Y:S01]  /*4550*/  LOP3.LUT R2, R7, 0x20, R2, 0xf8, !PT ;  /* 0x0000002007027812 */ /* 0x000fe200078ef802 */
[----:B------:R-:W-:Y:S01]  /*4560*/  UIADD3 UR4, UPT, UPT, UR43, 0x1200, URZ ;  /* 0x000012002b047890 */ /* 0x000fe2000fffe0ff */
[----:B------:R-:W2:Y:S01]  /*4570*/  LDC R42, c[0x0][0xb0c] ;  /* 0x0002c300ff2a7b82 */ /* 0x000ea20000000800 */
[----:B------:R-:W-:Y:S01]  /*4580*/  LOP3.LUT R0, R0, 0x40, R5, 0xf8, !PT ;  /* 0x0000004000007812 */ /* 0x000fe200078ef805 */
[----:B------:R-:W-:Y:S01]  /*4590*/  IMAD.MOV.U32 R44, RZ, RZ, RZ ;  /* 0x000000ffff2c7224 */ /* 0x000fe200078e00ff */
[----:B------:R-:W-:Y:S01]  /*45a0*/  LOP3.LUT R103, R2, 0x30, R103, 0x78, !PT ;  /* 0x0000003002677812 */ /* 0x000fe200078e7867 */
[----:B------:R-:W-:Y:S01]  /*45b0*/  IMAD.MOV.U32 R108, RZ, RZ, RZ ;  /* 0x000000ffff6c7224 */ /* 0x000fe200078e00ff */
[----:B------:R-:W-:Y:S01]  /*45c0*/  LOP3.LUT R0, R0, 0x200, R5, 0xf8, !PT ;  /* 0x0000020000007812 */ /* 0x000fe200078ef805 */
[----:B------:R-:W-:Y:S01]  /*45d0*/  IMAD.SHL.U32 R5, R101, 0x10, RZ ;  /* 0x0000001065057824 */ /* 0x000fe200078e00ff */
[----:B------:R-:W-:Y:S01]  /*45e0*/  LOP3.LUT R46, R46, 0x600000, RZ, 0xc0, !PT ;  /* 0x006000002e2e7812 */ /* 0x000fe200078ec0ff */
[----:B------:R-:W4:Y:S01]  /*45f0*/  LDC R98, c[0x0][0xb20] ;  /* 0x0002c800ff627b82 */ /* 0x000f220000000800 */
[----:B------:R-:W3:Y:S01]  /*4600*/  LDS R3, [UR43+0x120] ;  /* 0x0001202bff037984 */ /* 0x000ee20008000800 */
[----:B------:R-:W-:Y:S01]  /*4610*/  LOP3.LUT R103, R0, R103, RZ, 0xfc, !PT ;  /* 0x0000006700677212 */ /* 0x000fe200078efcff */
[----:B------:R-:W-:Y:S01]  /*4620*/  IMAD.U32 R109, RZ, RZ, UR4 ;  /* 0x00000004ff6d7e24 */ /* 0x000fe2000f8e00ff */
[----:B------:R-:W-:Y:S01]  /*4630*/  LOP3.LUT R5, R5, 0x20, RZ, 0xc0, !PT ;  /* 0x0000002005057812 */ /* 0x000fe200078ec0ff */
[----:B------:R-:W1:Y:S01]  /*4640*/  LDCU.64 UR46, c[0x0][0x348] ;  /* 0x00006900ff2e77ac */ /* 0x000e620008000a00 */
[----:B------:R-:W-:-:S02]  /*4650*/  IADD3 R102, PT, PT, R103, UR43, RZ ;  /* 0x0000002b67667c10 */ /* 0x000fc4000fffe0ff */
[----:B------:R-:W1:Y:S01]  /*4660*/  LDC R41, c[0x0][0xb30] ;  /* 0x0002cc00ff297b82 */ /* 0x000e620000000800 */
[----:B------:R-:W1:Y:S01]  /*4670*/  LDCU.64 UR38, c[0x0][0x888] ;  /* 0x00011100ff2677ac */ /* 0x000e620008000a00 */
[----:B------:R-:W-:Y:S01]  /*4680*/  IADD3 R102, PT, PT, -R5, 0x200, R102 ;  /* 0x0000020005667810 */ /* 0x000fe20007ffe166 */
[----:B------:R-:W-:-:S05]  /*4690*/  UIADD3 UR42, UPT, UPT, UR43, 0x200, URZ ;  /* 0x000002002b2a7890 */ /* 0x000fca000fffe0ff */
[----:B------:R-:W1:Y:S08]  /*46a0*/  LDC.64 R88, c[0x0][0xb10] ;  /* 0x0002c400ff587b82 */ /* 0x000e700000000a00 */
[----:B------:R-:W1:Y:S08]  /*46b0*/  LDC.64 R38, c[0x0][0xb18] ;  /* 0x0002c600ff267b82 */ /* 0x000e700000000a00 */
[----:B------:R-:W1:Y:S08]  /*46c0*/  LDC.64 R84, c[0x0][0x888] ;  /* 0x00022200ff547b82 */ /* 0x000e700000000a00 */
[----:B------:R-:W1:Y:S01]  /*46d0*/  LDC.64 R36, c[0x0][0xb28] ;  /* 0x0002ca00ff247b82 */ /* 0x000e620000000a00 */
[----:B---3--:R-:W-:-:S07]  /*46e0*/  IMAD.IADD R46, R3, 0x1, R46 ;  /* 0x00000001032e7824 */ /* 0x008fce00078e022e */
[----:B------:R-:W3:Y:S08]  /*46f0*/  LDC.64 R86, c[0x0][0x890] ;  /* 0x00022400ff567b82 */ /* 0x000ef00000000a00 */
[----:B------:R-:W1:Y:S08]  /*4700*/  LDC.64 R82, c[0x0][0x8b0] ;  /* 0x00022c00ff527b82 */ /* 0x000e700000000a00 */
[----:B------:R-:W1:Y:S08]  /*4710*/  LDC.64 R80, c[0x0][0x8a8] ;  /* 0x00022a00ff507b82 */ /* 0x000e700000000a00 */
[----:B--2-4-:R-:W1:Y:S02]  /*4720*/  LDC R100, c[0x0][0x374] ;  /* 0x0000dd00ff647b82 */ /* 0x014e640000000800 */
.L_x_95:
[----:B------:R-:W-:Y:S02]  /*4730*/  LEA R0, R111, UR43, 0x3 ;  /* 0x0000002b6f007c11 */ /* 0x000fe4000f8e18ff */
[----:B------:R-:W-:Y:S02]  /*4740*/  SHF.L.U32 R3, R107, 0x1f, RZ ;  /* 0x0000001f6b037819 */ /* 0x000fe400000006ff */
[----:B------:R-:W-:Y:S02]  /*4750*/  LEA R16, R111, UR43, 0x4 ;  /* 0x0000002b6f107c11 */ /* 0x000fe4000f8e20ff */
[----:B--2---:R-:W2:Y:S02]  /*4760*/  SYNCS.PHASECHK.TRANS64.TRYWAIT P0, [R0+URZ+0x70], R3 ;  /* 0x00007003000075a7 */ /* 0x004ea400080011ff */
[----:B-12---:R-:W-:Y:S05]  /*4770*/  @!P0 BRA `(.L_x_78) ;  /* 0x0000002000648947 */ /* 0x006fea0003800000 */
.L_x_129:
[----:B------:R-:W4:Y:S01]  /*4780*/  LDC.64 R12, c[0x0][0xb10] ;  /* 0x0002c400ff0c7b82 */ /* 0x000f220000000a00 */
[----:B------:R-:W3:Y:S01]  /*4790*/  LDS.128 R16, [R16+0x100] ;  /* 0x0001000010107984 */ /* 0x000ee20000000c00 */
[----:B-1----:R-:W-:Y:S01]  /*47a0*/  ISETP.NE.AND P1, PT, R41, 0x1, PT ;  /* 0x000000012900780c */ /* 0x002fe20003f25270 */
[----:B--2---:R-:W-:Y:S01]  /*47b0*/  VIADD R0, R0, 0x80 ;  /* 0x0000008000007836 */ /* 0x004fe20000000000 */
[----:B------:R-:W-:Y:S04]  /*47c0*/  ISETP.GE.AND P0, PT, R40, 0x1, PT ;  /* 0x000000012800780c */ /* 0x000fe80003f06270 */
[----:B------:R-:W1:Y:S01]  /*47d0*/  LDC.64 R10, c[0x0][0xb18] ;  /* 0x0002c600ff0a7b82 */ /* 0x000e620000000a00 */
[----:B------:R-:W-:Y:S01]  /*47e0*/  PRMT R0, RZ, 0x654, R0 ;  /* 0x00000654ff007816 */ /* 0x000fe20000000000 */
[----:B------:R-:W-:Y:S01]  /*47f0*/  @!PT LDS RZ, [RZ] ;  /* 0x00000000fffff984 */ /* 0x000fe20000000800 */
[----:B------:R-:W-:Y:S01]  /*4800*/  @!PT LDS RZ, [RZ] ;  /* 0x00000000fffff984 */ /* 0x000fe20000000800 */
[----:B------:R-:W-:Y:S01]  /*4810*/  @!PT LDS RZ, [RZ] ;  /* 0x00000000fffff984 */ /* 0x000fe20000000800 */
[----:B------:R-:W-:Y:S01]  /*4820*/  @!PT LDS RZ, [RZ] ;  /* 0x00000000fffff984 */ /* 0x000fe20000000800 */
[----:B------:R2:W-:Y:S06]  /*4830*/  MEMBAR.ALL.CTA ;  /* 0x0000000000007992 */ /* 0x0005ec0000008000 */
[----:B--2---:R-:W2:Y:S01]  /*4840*/  FENCE.VIEW.ASYNC.S ;  /* 0x00000000000073c6 */ /* 0x004ea20000000000 */
[----:B------:R-:W1:Y:S08]  /*4850*/  @!P1 LDC R14, c[0x0][0xb20] ;  /* 0x0002c800ff0e9b82 */ /* 0x000e700000000800 */
[----:B------:R-:W1:Y:S01]  /*4860*/  @!P1 LDC R9, c[0x0][0xb0c] ;  /* 0x0002c300ff099b82 */ /* 0x000e620000000800 */
[----:B--2---:R2:W-:Y:S01]  /*4870*/  SYNCS.ARRIVE.TRANS64.RED.A1T0 RZ, [R0+URZ], RZ ;  /* 0x000000ff00ff79a7 */ /* 0x0045e200081004ff */
[----:B---3--:R-:W-:Y:S04]  /*4880*/  LOP3.LUT P4, RZ, R18, 0x1, RZ, 0xc0, !PT ;  /* 0x0000000112ff7812 */ /* 0x008fe8000788c0ff */
[----:B------:R-:W-:Y:S09]  /*4890*/  P2R R110, PR, RZ, 0x10 ;  /* 0x00000010ff6e7803 */ /* 0x000ff20000000000 */
[----:B------:R-:W-:Y:S02]  /*48a0*/  @P4 MOV R45, R16 ;  /* 0x00000010002d4202 */ /* 0x000fe40000000f00 */
[----:B------:R-:W-:Y:S01]  /*48b0*/  @P4 LOP3.LUT R43, R17, 0xffff, RZ, 0xc0, !PT ;  /* 0x0000ffff112b4812 */ /* 0x000fe200078ec0ff */
[----:B--2-4-:R-:W-:Y:S06]  /*48c0*/  @!P0 BRA `(.L_x_79) ;  /* 0x0000000000a48947 */ /* 0x014fec0003800000 */
[----:B------:R-:W-:Y:S01]  /*48d0*/  IMAD.HI.U32 R21, R100, R39, RZ ;  /* 0x0000002764157227 */ /* 0x000fe200078e00ff */
[----:B------:R-:W-:Y:S02]  /*48e0*/  ISETP.NE.AND P0, PT, R38, 0x1, PT ;  /* 0x000000012600780c */ /* 0x000fe40003f05270 */
[----:B------:R-:W-:Y:S01]  /*48f0*/  ISETP.NE.AND P2, PT, R40, 0x1, PT ;  /* 0x000000012800780c */ /* 0x000fe20003f45270 */
[----:B------:R-:W-:Y:S01]  /*4900*/  IMAD.HI.U32 R20, R99, R88, RZ ;  /* 0x0000005863147227 */ /* 0x000fe200078e00ff */
[----:B------:R-:W-:Y:S02]  /*4910*/  SHF.R.U32.HI R21, RZ, R98, R21 ;  /* 0x00000062ff157219 */ /* 0x000fe40000011615 */
[----:B------:R-:W-:Y:S01]  /*4920*/  ISETP.NE.AND P3, PT, R42, 0x1, PT ;  /* 0x000000012a00780c */ /* 0x000fe20003f65270 */
[----:B------:R-:W-:Y:S01]  /*4930*/  IMAD.HI.U32 R24, R45, R88, RZ ;  /* 0x000000582d187227 */ /* 0x000fe200078e00ff */
[----:B------:R-:W-:Y:S02]  /*4940*/  SHF.R.U32.HI R20, RZ, R89, R20 ;  /* 0x00000059ff147219 */ /* 0x000fe40000011614 */
[----:B------:R-:W-:Y:S01]  /*4950*/  SEL R3, R100, R21, !P0 ;  /* 0x0000001564037207 */ /* 0x000fe20004000000 */
[----:B------:R-:W-:Y:S01]  /*4960*/  IMAD.HI.U32 R21, R43, R39, RZ ;  /* 0x000000272b157227 */ /* 0x000fe200078e00ff */
[----:B------:R-:W-:Y:S02]  /*4970*/  SEL R7, R99, R20, !P3 ;  /* 0x0000001463077207 */ /* 0x000fe40005800000 */
[----:B------:R-:W-:Y:S01]  /*4980*/  SHF.R.U32.HI R24, RZ, R89, R24 ;  /* 0x00000059ff187219 */ /* 0x000fe20000011618 */
[-C--:B------:R-:W-:Y:S04]  /*4990*/  IMAD.HI.U32 R20, R3, R36.reuse, RZ ;  /* 0x0000002403147227 */ /* 0x080fe800078e00ff */
[----:B------:R-:W-:Y:S01]  /*49a0*/  IMAD.HI.U32 R22, R7, R36, RZ ;  /* 0x0000002407167227 */ /* 0x000fe200078e00ff */
[-C--:B------:R-:W-:Y:S02]  /*49b0*/  @P2 SHF.R.U32.HI R3, RZ, R37.reuse, R20 ;  /* 0x00000025ff032219 */ /* 0x080fe40000011614 */
[----:B------:R-:W-:Y:S02]  /*49c0*/  SHF.R.U32.HI R20, RZ, R98, R21 ;  /* 0x00000062ff147219 */ /* 0x000fe40000011615 */
[----:B------:R-:W-:Y:S01]  /*49d0*/  @P2 SHF.R.U32.HI R7, RZ, R37, R22 ;  /* 0x00000025ff072219 */ /* 0x000fe20000011616 */
[C---:B------:R-:W-:Y:S01]  /*49e0*/  IMAD R2, R40.reuse, R3, RZ ;  /* 0x0000000328027224 */ /* 0x040fe200078e02ff */
[----:B------:R-:W-:Y:S02]  /*49f0*/  SEL R5, R43, R20, !P0 ;  /* 0x000000142b057207 */ /* 0x000fe40004000000 */
[----:B------:R-:W-:Y:S01]  /*4a00*/  SEL R3, R45, R24, !P3 ;  /* 0x000000182d037207 */ /* 0x000fe20005800000 */
[----:B------:R-:W-:Y:S01]  /*4a10*/  IMAD R4, R40, R7, RZ ;  /* 0x0000000728047224 */ /* 0x000fe200078e02ff */
[C---:B------:R-:W-:Y:S01]  /*4a20*/  ISETP.GE.AND P0, PT, R5.reuse, R2, PT ;  /* 0x000000020500720c */ /* 0x040fe20003f06270 */
[----:B------:R-:W-:Y:S03]  /*4a30*/  IMAD.HI.U32 R6, R5, R36, RZ ;  /* 0x0000002405067227 */ /* 0x000fe600078e00ff */
[----:B------:R-:W-:Y:S01]  /*4a40*/  ISETP.GE.OR P0, PT, R3, R4, P0 ;  /* 0x000000040300720c */ /* 0x000fe20000706670 */
[----:B------:R-:W-:Y:S01]  /*4a50*/  IMAD.MOV R4, RZ, RZ, -R3 ;  /* 0x000000ffff047224 */ /* 0x000fe200078e0a03 */
[-C--:B------:R-:W-:Y:S03]  /*4a60*/  SHF.R.U32.HI R6, RZ, R37.reuse, R6 ;  /* 0x00000025ff067219 */ /* 0x080fe60000011606 */
[----:B------:R-:W-:Y:S01]  /*4a70*/  IMAD R45, R42, R4, R45 ;  /* 0x000000042a2d7224 */ /* 0x000fe200078e022d */
[----:B------:R-:W-:Y:S05]  /*4a80*/  SEL R15, R5, R6, !P2 ;  /* 0x00000006050f7207 */ /* 0x000fea0005000000 */
[----:B------:R-:W-:Y:S02]  /*4a90*/  IMAD.MOV R6, RZ, RZ, -R15 ;  /* 0x000000ffff067224 */ /* 0x000fe400078e0a0f */
[C---:B------:R-:W-:Y:S04]  /*4aa0*/  @!P0 IMAD.HI.U32 R2, R3.reuse, R36, RZ ;  /* 0x0000002403028227 */ /* 0x040fe800078e00ff */
[----:B------:R-:W-:Y:S01]  /*4ab0*/  IMAD R6, R40, R6, R5 ;  /* 0x0000000628067224 */ /* 0x000fe200078e0205 */
[----:B------:R-:W-:Y:S04]  /*4ac0*/  @!P0 SHF.R.U32.HI R2, RZ, R37, R2 ;  /* 0x00000025ff028219 */ /* 0x000fe80000011602 */
[----:B------:R-:W-:Y:S02]  /*4ad0*/  @!P0 SEL R0, R3, R2, !P2 ;  /* 0x0000000203008207 */ /* 0x000fe40005000000 */
[----:B------:R-:W-:Y:S02]  /*4ae0*/  IADD3 R2, PT, PT, -R5, RZ, RZ ;  /* 0x000000ff05027210 */ /* 0x000fe40007ffe1ff */
[----:B------:R-:W-:Y:S01]  /*4af0*/  @!P0 IADD3 R8, PT, PT, R15, -R0, RZ ;  /* 0x800000000f088210 */ /* 0x000fe20007ffe0ff */
[----:B------:R-:W-:Y:S02]  /*4b00*/  @!P0 IMAD R0, R7, R6, R0 ;  /* 0x0000000607008224 */ /* 0x000fe400078e0200 */
[----:B------:R-:W-:Y:S02]  /*4b10*/  IMAD R43, R38, R2, R43 ;  /* 0x00000002262b7224 */ /* 0x000fe400078e022b */
[----:B------:R-:W-:Y:S02]  /*4b20*/  @!P0 IMAD R5, R8, R40, R3 ;  /* 0x0000002808058224 */ /* 0x000fe400078e0203 */
[----:B------:R-:W-:Y:S04]  /*4b30*/  @!P0 IMAD.MOV.U32 R3, RZ, RZ, R0 ;  /* 0x000000ffff038224 */ /* 0x000fe800078e0000 */
[----:B------:R-:W-:Y:S02]  /*4b40*/  IMAD R45, R3, R42, R45 ;  /* 0x0000002a032d7224 */ /* 0x000fe400078e022d */
[----:B------:R-:W-:Y:S07]  /*4b50*/  IMAD R43, R5, R38, R43 ;  /* 0x00000026052b7224 */ /* 0x000fee00078e022b */
.L_x_79:
[----:B------:R-:W-:Y:S01]  /*4b60*/  @!P1 IMAD.HI.U32 R0, R45, R12, RZ ;  /* 0x0000000c2d009227 */ /* 0x000fe200078e00ff */
[----:B-1----:R-:W-:Y:S01]  /*4b70*/  @!P1 ISETP.NE.AND P0, PT, R10, 0x1, PT ;  /* 0x000000010a00980c */ /* 0x002fe20003f05270 */
[----:B------:R-:W-:Y:S01]  /*4b80*/  ULOP3.LUT UP0, URZ, UR42, 0x1b0, URZ, 0xc0, !UPT ;  /* 0x000001b02aff7892 */ /* 0x000fe2000f80c0ff */
[----:B------:R-:W-:Y:S01]  /*4b90*/  @!P1 ISETP.NE.AND P2, PT, R9, 0x1, PT ;  /* 0x000000010900980c */ /* 0x000fe20003f45270 */
[----:B------:R-:W-:Y:S01]  /*4ba0*/  @!P1 IMAD.HI.U32 R3, R43, R11, RZ ;  /* 0x0000000b2b039227 */ /* 0x000fe200078e00ff */
[----:B------:R-:W-:Y:S02]  /*4bb0*/  @!P1 SHF.R.U32.HI R0, RZ, R13, R0 ;  /* 0x0000000dff009219 */ /* 0x000fe40000011600 */
[----:B------:R-:W-:Y:S01]  /*4bc0*/  @P4 SHF.R.U32.HI R105, RZ, 0x10, R17 ;  /* 0x00000010ff694819 */ /* 0x000fe20000011611 */
[----:B------:R-:W-:Y:S01]  /*4bd0*/  VIADD R111, R111, 0x1 ;  /* 0x000000016f6f7836 */ /* 0x000fe20000000000 */
[----:B------:R-:W-:Y:S02]  /*4be0*/  @!P1 SHF.R.U32.HI R2, RZ, R14, R3 ;  /* 0x0000000eff029219 */ /* 0x000fe40000011603 */
[----:B------:R-:W-:Y:S02]  /*4bf0*/  @!P1 SEL R3, R45, R0, !P2 ;  /* 0x000000002d039207 */ /* 0x000fe40005000000 */
[----:B------:R-:W-:Y:S05]  /*4c00*/  @!P1 SEL R2, R43, R2, !P0 ;  /* 0x000000022b029207 */ /* 0x000fea0004000000 */
[----:B------:R-:W-:Y:S02]  /*4c10*/  @!P1 IMAD.IADD R0, R2, 0x1, -R3 ;  /* 0x0000000102009824 */ /* 0x000fe400078e0a03 */
[----:B------:R-:W-:Y:S02]  /*4c20*/  @!P1 IMAD.IADD R2, R3, 0x1, -R2 ;  /* 0x0000000103029824 */ /* 0x000fe400078e0a02 */
[----:B------:R-:W-:Y:S02]  /*4c30*/  @!P1 IMAD R45, R0, R9, R45 ;  /* 0x00000009002d9224 */ /* 0x000fe400078e022d */
[----:B------:R-:W-:Y:S01]  /*4c40*/  @!P1 IMAD R43, R2, R10, R43 ;  /* 0x0000000a022b9224 */ /* 0x000fe200078e022b */
[----:B------:R-:W-:Y:S06]  /*4c50*/  BRA.U !UP0, `(.L_x_80) ;  /* 0x0000000108407547 */ /* 0x000fec000b800000 */
[----:B------:R-:W1:Y:S01]  /*4c60*/  LDCU.64 UR8, c[0x4][0x80] ;  /* 0x01001000ff0877ac */ /* 0x000e620008000a00 */
[----:B------:R-:W-:Y:S01]  /*4c70*/  MOV R3, 0x0 ;  /* 0x0000000000037802 */ /* 0x000fe20000000f00 */
[----:B------:R-:W-:Y:S02]  /*4c80*/  HFMA2 R12, -RZ, RZ, 0, 5.9604644775390625e-08 ;  /* 0x00000001ff0c7431 */ /* 0x000fe400000001ff */
[----:B------:R-:W-:Y:S02]  /*4c90*/  IMAD.MOV.U32 R8, RZ, RZ, 0x70 ;  /* 0x00000070ff087424 */ /* 0x000fe400078e00ff */
[----:B------:R-:W-:Y:S01]  /*4ca0*/  IMAD.MOV.U32 R13, RZ, RZ, RZ ;  /* 0x000000ffff0d7224 */ /* 0x000fe200078e00ff */
[----:B------:R-:W2:Y:S01]  /*4cb0*/  LDCU.64 UR6, c[0x4][0x88] ;  /* 0x01001100ff0677ac */ /* 0x000ea20008000a00 */
[----:B------:R-:W3:Y:S01]  /*4cc0*/  LDC.64 R2, c[0x4][R3] ;  /* 0x0100000003027b82 */ /* 0x000ee20000000a00 */
[----:B------:R-:W4:Y:S01]  /*4cd0*/  LDCU.64 UR4, c[0x4][0x8] ;  /* 0x01000100ff0477ac */ /* 0x000f220008000a00 */
[----:B-1----:R-:W-:Y:S01]  /*4ce0*/  MOV R5, UR9 ;  /* 0x0000000900057c02 */ /* 0x002fe20008000f00 */
[----:B------:R-:W-:Y:S01]  /*4cf0*/  IMAD.U32 R4, RZ, RZ, UR8 ;  /* 0x00000008ff047e24 */ /* 0x000fe2000f8e00ff */
[----:B--2---:R-:W-:Y:S01]  /*4d00*/  MOV R7, UR7 ;  /* 0x0000000700077c02 */ /* 0x004fe20008000f00 */
[----:B------:R-:W-:Y:S01]  /*4d10*/  IMAD.U32 R6, RZ, RZ, UR6 ;  /* 0x00000006ff067e24 */ /* 0x000fe2000f8e00ff */
[----:B----4-:R-:W-:Y:S01]  /*4d20*/  MOV R11, UR5 ;  /* 0x00000005000b7c02 */ /* 0x010fe20008000f00 */
[----:B------:R-:W-:Y:S02]  /*4d30*/  IMAD.U32 R10, RZ, RZ, UR4 ;  /* 0x00000004ff0a7e24 */ /* 0x000fe4000f8e00ff */
[----:B------:R-:W-:Y:S07]  /*4d40*/  LEPC R20, `(.L_x_80) ;  /* 0x000000001014794e */ /* 0x000fee0000000000 */
[----:B---3-5:R-:W-:Y:S05]  /*4d50*/  CALL.ABS.NOINC R2 ;  /* 0x0000000002007343 */ /* 0x028fea0003c00000 */
.L_x_80:
[----:B------:R-:W-:Y:S01]  /*4d60*/  LOP3.LUT P0, RZ, R109, 0x1b0, RZ, 0xc0, !PT ;  /* 0x000001b06dff7812 */ /* 0x000fe2000780c0ff */
[----:B------:R-:W-:Y:S11]  /*4d70*/  BSSY.RECONVERGENT B6, `(.L_x_81) ;  /* 0x0000013000067945 */ /* 0x000ff60003800200 */
[----:B------:R-:W-:Y:S01]  /*4d80*/  @!UPT UIADD3 URZ, UPT, UPT, URZ, URZ, URZ ;  /* 0x000000fffffff290 */ /* 0x000fe2000fffe0ff */
[----:B------:R-:W-:Y:S05]  /*4d90*/  @!P0 BRA `(.L_x_82) ;  /* 0x0000000000408947 */ /* 0x000fea0003800000 */
        /* <DEDUP_REMOVED lines=16> */
.L_x_82:
[----:B------:R-:W-:Y:S05]  /*4ea0*/  BSYNC.RECONVERGENT B6 ;  /* 0x0000000000067941 */ /* 0x000fea0003800200 */
.L_x_81:
[----:B------:R-:W-:Y:S01]  /*4eb0*/  ISETP.NE.U32.AND P3, PT, R86, RZ, PT ;  /* 0x000000ff5600720c */ /* 0x000fe20003f65070 */
[----:B------:R-:W-:Y:S01]  /*4ec0*/  UISETP.NE.AND UP1, UPT, UR44, URZ, UPT ;  /* 0x000000ff2c00728c */ /* 0x000fe2000bf25270 */
[----:B------:R-:W-:Y:S02]  /*4ed0*/  ISETP.NE.U32.AND P4, PT, R82, RZ, PT ;  /* 0x000000ff5200720c */ /* 0x000fe40003f85070 */
[----:B------:R-:W-:Y:S02]  /*4ee0*/  ISETP.NE.AND.EX P3, PT, R87, RZ, PT, P3 ;  /* 0x000000ff5700720c */ /* 0x000fe40003f65330 */
[----:B------:R-:W-:Y:S02]  /*4ef0*/  PLOP3.LUT P1, PT, PT, PT, PT, 0x8, 0x80 ;  /* 0x000000000080781c */ /* 0x000fe40003f2e170 */
[----:B------:R-:W-:Y:S02]  /*4f00*/  PLOP3.LUT P0, PT, PT, PT, UP1, 0x80, 0x8 ;  /* 0x000000000008781c */ /* 0x000fe40003f0f018 */
[----:B------:R-:W-:Y:S02]  /*4f10*/  ISETP.NE.AND.EX P4, PT, R83, RZ, PT, P4 ;  /* 0x000000ff5300720c */ /* 0x000fe40003f85340 */
[----:B------:R-:W1:Y:S09]  /*4f20*/  @UP1 LDCU.64 UR4, c[0x0][0x888] ;  /* 0x00011100ff0417ac */ /* 0x000e720008000a00 */
[----:B------:R-:W-:Y:S01]  /*4f30*/  @P0 PLOP3.LUT P1, PT, P3, PT, PT, 0x80, 0x8 ;  /* 0x000000000008081c */ /* 0x000fe20001f2f070 */
[----:B-1----:R-:W-:Y:S04]  /*4f40*/  @UP1 UISETP.NE.U32.AND UP0, UPT, UR4, URZ, UPT ;  /* 0x000000ff0400128c */ /* 0x002fe8000bf05070 */
[----:B------:R-:W-:Y:S04]  /*4f50*/  @UP1 UISETP.NE.AND.EX UP0, UPT, UR5, URZ, UPT, UP0 ;  /* 0x000000ff0500128c */ /* 0x000fe8000bf05300 */
[----:B------:R-:W-:Y:S01]  /*4f60*/  @UP1 USEL UR4, URZ, 0xffffffff, UP0 ;  /* 0xffffffffff041887 */ /* 0x000fe20008000000 */
[----:B------:R-:W-:Y:S11]  /*4f70*/  @!P3 BRA `(.L_x_83) ;  /* 0x00000000002cb947 */ /* 0x000ff60003800000 */
[----:B------:R-:W-:Y:S01]  /*4f80*/  ISETP.NE.U32.AND P2, PT, R84, RZ, PT ;  /* 0x000000ff5400720c */ /* 0x000fe20003f45070 */
[----:B------:R-:W-:Y:S03]  /*4f90*/  IMAD.MOV.U32 R96, RZ, RZ, 0x1 ;  /* 0x00000001ff607424 */ /* 0x000fe600078e00ff */
[----:B------:R-:W-:Y:S11]  /*4fa0*/  ISETP.NE.AND.EX P2, PT, R85, RZ, PT, P2 ;  /* 0x000000ff5500720c */ /* 0x000ff60003f45320 */
[----:B------:R-:W-:Y:S02]  /*4fb0*/  @!UPT UIADD3 URZ, UPT, UPT, URZ, URZ, URZ ;  /* 0x000000fffffff290 */ /* 0x000fe4000fffe0ff */
[----:B------:R-:W1:Y:S01]  /*4fc0*/  @P2 LDC.64 R2, c[0x0][0x888] ;  /* 0x00022200ff022b82 */ /* 0x000e620000000a00 */
[----:B------:R-:W-:Y:S04]  /*4fd0*/  @P2 IMAD R0, R86, UR36, RZ ;  /* 0x0000002456002c24 */ /* 0x000fe8000f8e02ff */
[----:B-1----:R-:W-:Y:S04]  /*4fe0*/  @P2 IMAD.WIDE R2, R0, 0x4, R2 ;  /* 0x0000000400022825 */ /* 0x002fe800078e0202 */
[----:B------:R-:W-:Y:S01]  /*4ff0*/  HFMA2 R0, -RZ, RZ, 0, 5.9604644775390625e-08 ;  /* 0x00000001ff007431 */ /* 0x000fe200000001ff */
[----:B-----5:R1:W5:Y:S04]  /*5000*/  @P2 LDG.E R49, desc[UR40][R2.64] ;  /* 0x0000002802312981 */ /* 0x020368000c1e1900 */
[----:B------:R-:W-:Y:S01]  /*5010*/  @!P2 PRMT R96, R0, 0x7610, R96 ;  /* 0x000076100060a816 */ /* 0x000fe20000000060 */
[----:B-1----:R-:W2:Y:S06]  /*5020*/  @!P2 LDC R49, c[0x0][0x880] ;  /* 0x00022000ff31ab82 */ /* 0x002eac0000000800 */
.L_x_83:
[----:B------:R-:W-:Y:S05]  /*5030*/  @!P4 BRA `(.L_x_84) ;  /* 0x000000000020c947 */ /* 0x000fea0003800000 */
[----:B------:R-:W-:Y:S04]  /*5040*/  ISETP.NE.U32.AND P2, PT, R80, RZ, PT ;  /* 0x000000ff5000720c */ /* 0x000fe80003f45070 */
[----:B------:R-:W-:Y:S11]  /*5050*/  ISETP.NE.AND.EX P2, PT, R81, RZ, PT, P2 ;  /* 0x000000ff5100720c */ /* 0x000ff60003f45320 */
[----:B------:R-:W-:Y:S02]  /*5060*/  @!UPT UIADD3 URZ, UPT, UPT, URZ, URZ, URZ ;  /* 0x000000fffffff290 */ /* 0x000fe4000fffe0ff */
[----:B------:R-:W1:Y:S01]  /*5070*/  @P2 LDC.64 R2, c[0x0][0x8a8] ;  /* 0x00022a00ff022b82 */ /* 0x000e620000000a00 */
[----:B------:R-:W-:Y:S04]  /*5080*/  @P2 IMAD R0, R82, UR36, RZ ;  /* 0x0000002452002c24 */ /* 0x000fe8000f8e02ff */
[----:B-1----:R-:W-:Y:S05]  /*5090*/  @P2 IMAD.WIDE R2, R0, 0x4, R2 ;  /* 0x0000000400022825 */ /* 0x002fea00078e0202 */
[----:B-----5:R1:W5:Y:S02]  /*50a0*/  @P2 LDG.E R47, desc[UR40][R2.64] ;  /* 0x00000028022f2981 */ /* 0x020364000c1e1900 */
[----:B-1----:R-:W3:Y:S02]  /*50b0*/  @!P2 LDC R47, c[0x0][0x8a0] ;  /* 0x00022800ff2fab82 */ /* 0x002ee40000000800 */
.L_x_84:
[----:B--2--5:R-:W-:Y:S01]  /*50c0*/  @P0 FSETP.NEU.AND P4, PT, R49, RZ, PT ;  /* 0x000000ff3100020b */ /* 0x024fe20003f8d000 */
[----:B------:R-:W-:Y:S01]  /*50d0*/  IMAD.U32 R0, RZ, RZ, UR4 ;  /* 0x00000004ff007e24 */ /* 0x000fe2000f8e00ff */
[----:B------:R-:W-:Y:S01]  /*50e0*/  @P0 LOP3.LUT P2, RZ, R96, 0xff, RZ, 0xc0, !PT ;  /* 0x000000ff60ff0812 */ /* 0x000fe2000784c0ff */
[----:B------:R-:W-:Y:S01]  /*50f0*/  BSSY B1, `(.L_x_85) ;  /* 0x0000039000017945 */ /* 0x000fe20003800000 */
[----:B------:R-:W-:Y:S02]  /*5100*/  @P0 SEL R9, RZ, 0xffffffff, P4 ;  /* 0xffffffffff090807 */ /* 0x000fe40002000000 */
[----:B------:R-:W-:Y:S02]  /*5110*/  CS2R R54, SRZ ;  /* 0x0000000000367805 */ /* 0x000fe4000001ff00 */
[----:B------:R-:W-:Y:S02]  /*5120*/  LEA R92, R44, UR43, 0x3 ;  /* 0x0000002b2c5c7c11 */ /* 0x000fe4000f8e18ff */
[----:B------:R-:W-:Y:S02]  /*5130*/  CS2R R52, SRZ ;  /* 0x0000000000347805 */ /* 0x000fe4000001ff00 */
[----:B------:R-:W-:Y:S02]  /*5140*/  @P1 SEL R9, R0, R9, !P2 ;  /* 0x0000000900091207 */ /* 0x000fe40005000000 */
[----:B------:R-:W-:Y:S02]  /*5150*/  CS2R R58, SRZ ;  /* 0x00000000003a7805 */ /* 0x000fe4000001ff00 */
[----:B------:R-:W-:Y:S02]  /*5160*/  SHF.L.U32 R7, R108, 0x1f, RZ ;  /* 0x0000001f6c077819 */ /* 0x000fe400000006ff */
[----:B------:R-:W-:Y:S02]  /*5170*/  CS2R R56, SRZ ;  /* 0x0000000000387805 */ /* 0x000fe4000001ff00 */
[----:B------:R-:W-:Y:S02]  /*5180*/  @P0 LOP3.LUT R9, R9, 0x1, RZ, 0xc0, !PT ;  /* 0x0000000109090812 */ /* 0x000fe400078ec0ff */
[C---:B------:R-:W-:Y:S02]  /*5190*/  LEA.HI R5, R44.reuse, R44, RZ, 0x1 ;  /* 0x0000002c2c057211 */ /* 0x040fe400078f08ff */
[----:B------:R-:W-:Y:S02]  /*51a0*/  ISETP.NE.U32.OR P1, PT, R9, 0x1, !P0 ;  /* 0x000000010900780c */ /* 0x000fe40004725470 */
[----:B------:R-:W-:Y:S01]  /*51b0*/  PLOP3.LUT P5, PT, PT, PT, PT, 0x8, 0x80 ;  /* 0x000000000080781c */ /* 0x000fe20003fae170 */
[C---:B------:R-:W-:Y:S01]  /*51c0*/  IMAD.SHL.U32 R3, R5.reuse, 0x20, RZ ;  /* 0x0000002005037824 */ /* 0x040fe200078e00ff */
[----:B------:R-:W-:Y:S04]  /*51d0*/  LOP3.LUT R5, R5, 0xffe, RZ, 0xc0, !PT ;  /* 0x00000ffe05057812 */ /* 0x000fe800078ec0ff */
[----:B------:R-:W-:Y:S01]  /*51e0*/  LOP3.LUT R3, R3, 0xffffffc0, RZ, 0xc0, !PT ;  /* 0xffffffc003037812 */ /* 0x000fe200078ec0ff */
[----:B------:R-:W-:Y:S04]  /*51f0*/  IMAD.IADD R32, R44, 0x1, -R5 ;  /* 0x000000012c207824 */ /* 0x000fe800078e0a05 */
[----:B------:R-:W-:Y:S01]  /*5200*/  @P1 SHF.L.U32 R2, R106, 0x1f, RZ ;  /* 0x0000001f6a021819 */ /* 0x000fe200000006ff */
[----:B------:R-:W-:Y:S03]  /*5210*/  IMAD.IADD R3, R46, 0x1, R3 ;  /* 0x000000012e037824 */ /* 0x000fe600078e0203 */
[----:B------:R-:W1:Y:S01]  /*5220*/  @P1 SYNCS.PHASECHK.TRANS64.TRYWAIT P0, [UR43+0x50], R2 ;  /* 0x00005002ff0015a7 */ /* 0x000e62000800112b */
[----:B------:R-:W-:Y:S01]  /*5230*/  IMAD R32, R32, 0x100000, R3 ;  /* 0x0010000020207824 */ /* 0x000fe200078e0203 */
[----:B------:R2:W4:Y:S01]  /*5240*/  SYNCS.PHASECHK.TRANS64.TRYWAIT P4, [R92+URZ+0x90], R7 ;  /* 0x000090075c0075a7 */ /* 0x00052200080811ff */
[----:B-1----:R-:W-:Y:S01]  /*5250*/  @P1 PLOP3.LUT P5, PT, P0, PT, PT, 0x8, 0x80 ;  /* 0x000000000080181c */ /* 0x002fe200007ae170 */
[----:B------:R-:W-:Y:S01]  /*5260*/  @!UPT UIADD3 URZ, UPT, UPT, URZ, URZ, URZ ;  /* 0x000000fffffff290 */ /* 0x000fe2000fffe0ff */
[----:B--2---:R-:W-:Y:S11]  /*5270*/  @!P1 BRA `(.L_x_86) ;  /* 0x0000000000809947 */ /* 0x004ff60003800000 */
[----:B------:R-:W-:Y:S01]  /*5280*/  ISETP.NE.U32.AND P0, PT, RZ, UR38, PT ;  /* 0x00000026ff007c0c */ /* 0x000fe2000bf05070 */
[----:B------:R-:W-:Y:S01]  /*5290*/  BSSY B0, `(.L_x_87) ;  /* 0x0000012000007945 */ /* 0x000fe20003800000 */
[----:B------:R-:W-:Y:S02]  /*52a0*/  FSETP.NEU.AND P2, PT, R49, RZ, PT ;  /* 0x000000ff3100720b */ /* 0x000fe40003f4d000 */
[----:B------:R-:W-:Y:S02]  /*52b0*/  CS2R R58, SRZ ;  /* 0x00000000003a7805 */ /* 0x000fe4000001ff00 */
[----:B------:R-:W-:Y:S02]  /*52c0*/  ISETP.NE.AND.EX P0, PT, RZ, UR39, PT, P0 ;  /* 0x00000027ff007c0c */ /* 0x000fe4000bf05300 */
[----:B------:R-:W-:Y:S02]  /*52d0*/  CS2R R56, SRZ ;  /* 0x0000000000387805 */ /* 0x000fe4000001ff00 */
[----:B------:R-:W-:Y:S02]  /*52e0*/  LOP3.LUT P1, RZ, R96, 0xff, RZ, 0xc0, !PT ;  /* 0x000000ff60ff7812 */ /* 0x000fe4000782c0ff */
[----:B------:R-:W-:Y:S02]  /*52f0*/  CS2R R54, SRZ ;  /* 0x0000000000367805 */ /* 0x000fe4000001ff00 */
[----:B------:R-:W-:Y:S02]  /*5300*/  SEL R0, RZ, 0xffffffff, P2 ;  /* 0xffffffffff007807 */ /* 0x000fe40001000000 */
[----:B------:R-:W-:Y:S02]  /*5310*/  CS2R R52, SRZ ;  /* 0x0000000000347805 */ /* 0x000fe4000001ff00 */
[----:B------:R-:W-:Y:S04]  /*5320*/  SEL R3, RZ, 0xffffffff, P0 ;  /* 0xffffffffff037807 */ /* 0x000fe80000000000 */
[----:B------:R-:W-:Y:S04]  /*5330*/  @P3 SEL R0, R3, R0, !P1 ;  /* 0x0000000003003207 */ /* 0x000fe80004800000 */
[----:B------:R-:W-:Y:S04]  /*5340*/  LOP3.LUT R0, R0, 0x1, RZ, 0xc0, !PT ;  /* 0x0000000100007812 */ /* 0x000fe800078ec0ff */
[----:B------:R-:W-:Y:S01]  /*5350*/  ISETP.NE.U32.AND P0, PT, R0, 0x1, PT ;  /* 0x000000010000780c */ /* 0x000fe20003f05070 */
[----:B------:R-:W-:Y:S01]  /*5360*/  @!UPT UIADD3 URZ, UPT, UPT, URZ, URZ, URZ ;  /* 0x000000fffffff290 */ /* 0x000fe2000fffe0ff */
[----:B------:R-:W-:Y:S11]  /*5370*/  @!P5 BRA `(.L_x_88) ;  /* 0x00000000000cd947 */ /* 0x000ff60003800000 */
[----:B------:R-:W-:Y:S04]  /*5380*/  SHF.L.U32 R3, R106, 0x1f, RZ ;  /* 0x0000001f6a037819 */ /* 0x000fe800000006ff */
[----:B------:R-:W1:Y:S02]  /*5390*/  SYNCS.PHASECHK.TRANS64.TRYWAIT P1, [UR43+0x50], R3 ;  /* 0x00005003ff0075a7 */ /* 0x000e64000802112b */
[----:B-1----:R-:W-:Y:S05]  /*53a0*/  @!P1 BRA `(.L_x_89) ;  /* 0x00000014006c9947 */ /* 0x002fea0003800000 */
.L_x_88:
[----:B------:R-:W-:Y:S05]  /*53b0*/  BSYNC B0 ;  /* 0x0000000000007941 */ /* 0x000fea0003800000 */
.L_x_87:
[----:B------:R2:W1:Y:S01]  /*53c0*/  @P0 LDS.128 R56, [R103+UR43+0x200] ;  /* 0x0002002b67380984 */ /* 0x0004620008000c00 */
[----:B------:R-:W-:Y:S01]  /*53d0*/  UIADD3 UR4, UPT, UPT, UR43, 0x58, URZ ;  /* 0x000000582b047890 */ /* 0x000fe2000fffe0ff */
[----:B------:R-:W-:Y:S02]  /*53e0*/  LOP3.LUT R106, R106, 0x1, RZ, 0x3c, !PT ;  /* 0x000000016a6a7812 */ /* 0x000fe400078e3cff */
[----:B------:R2:W1:Y:S01]  /*53f0*/  @P0 LDS.128 R52, [R102+0x10] ;  /* 0x0000100066340984 */ /* 0x0004620000000c00 */
[----:B------:R-:W-:Y:S01]  /*5400*/  UPRMT UR4, UR37, 0x654, UR4 ;  /* 0x0000065425047896 */ /* 0x000fe20008000004 */
[----:B------:R-:W-:Y:S01]  /*5410*/  @!PT LDS RZ, [RZ] ;  /* 0x00000000fffff984 */ /* 0x000fe20000000800 */
[----:B------:R-:W-:Y:S01]  /*5420*/  @!PT LDS RZ, [RZ] ;  /* 0x00000000fffff984 */ /* 0x000fe20000000800 */
[----:B------:R-:W-:Y:S01]  /*5430*/  @!PT LDS RZ, [RZ] ;  /* 0x00000000fffff984 */ /* 0x000fe20000000800 */
[----:B------:R-:W-:Y:S01]  /*5440*/  @!PT LDS RZ, [RZ] ;  /* 0x00000000fffff984 */ /* 0x000fe20000000800 */
[----:B------:R5:W-:Y:S06]  /*5450*/  MEMBAR.ALL.CTA ;  /* 0x0000000000007992 */ /* 0x000bec0000008000 */
[----:B-----5:R-:W5:Y:S02]  /*5460*/  FENCE.VIEW.ASYNC.S ;  /* 0x00000000000073c6 */ /* 0x020f640000000000 */
[----:B-----5:R-:W-:Y:S03]  /*5470*/  SYNCS.ARRIVE.TRANS64.RED.A1T0 RZ, [UR4], RZ ;  /* 0x000000ffffff79a7 */ /* 0x020fe60008100404 */
.L_x_86:
[----:B------:R-:W-:Y:S05]  /*5480*/  BSYNC B1 ;  /* 0x0000000000017941 */ /* 0x000fea0003800000 */
.L_x_85:
[----:B-1----:R-:W-:Y:S04]  /*5490*/  SHF.R.U32.HI R3, RZ, 0x15, R32 ;  /* 0x00000015ff037819 */ /* 0x002fe80000011620 */
[----:B------:R-:W-:Y:S01]  /*54a0*/  LOP3.LUT P0, RZ, R3, 0x3, R104, 0x48, !PT ;  /* 0x0000000303ff7812 */ /* 0x000fe20007804868 */
[----:B------:R-:W-:Y:S01]  /*54b0*/  @!UPT UIADD3 URZ, UPT, UPT, URZ, URZ, URZ ;  /* 0x000000fffffff290 */ /* 0x000fe2000fffe0ff */
[----:B----4-:R-:W-:Y:S11]  /*54c0*/  @P4 BRA `(.L_x_90) ;  /* 0x0000000000084947 */ /* 0x010ff60003800000 */
[----:B------:R-:W1:Y:S02]  /*54d0*/  SYNCS.PHASECHK.TRANS64.TRYWAIT P1, [R92+URZ+0x90], R7 ;  /* 0x000090075c0075a7 */ /* 0x000e6400080211ff */
[----:B-1----:R-:W-:Y:S05]  /*54e0*/  @!P1 BRA `(.L_x_91) ;  /* 0x0000001400349947 */ /* 0x002fea0003800000 */
.L_x_90:
[----:B------:R-:W-:Y:S05]  /*54f0*/  @!P0 BRA `(.L_x_92) ;  /* 0x0000000000408947 */ /* 0x000fea0003800000 */
[----:B------:R-:W4:Y:S01]  /*5500*/  LDCU.64 UR8, c[0x4][0x70] ;  /* 0x01000e00ff0877ac */ /* 0x000f220008000a00 */
[----:B------:R-:W-:Y:S01]  /*5510*/  MOV R3, 0x0 ;  /* 0x0000000000037802 */ /* 0x000fe20000000f00 */
[----:B------:R-:W-:Y:S02]  /*5520*/  HFMA2 R12, -RZ, RZ, 0, 5.9604644775390625e-08 ;  /* 0x00000001ff0c7431 */ /* 0x000fe400000001ff */
[----:B------:R-:W-:Y:S02]  /*5530*/  IMAD.MOV.U32 R8, RZ, RZ, 0x192 ;  /* 0x00000192ff087424 */ /* 0x000fe400078e00ff */
[----:B------:R-:W-:Y:S01]  /*5540*/  IMAD.MOV.U32 R13, RZ, RZ, RZ ;  /* 0x000000ffff0d7224 */ /* 0x000fe200078e00ff */
[----:B------:R-:W1:Y:S01]  /*5550*/  LDCU.64 UR6, c[0x4][0x78] ;  /* 0x01000f00ff0677ac */ /* 0x000e620008000a00 */
[----:B------:R-:W2:Y:S01]  /*5560*/  LDC.64 R2, c[0x4][R3] ;  /* 0x0100000003027b82 */ /* 0x000ea20000000a00 */
[----:B------:R-:W5:Y:S01]  /*5570*/  LDCU.64 UR4, c[0x4][0x10] ;  /* 0x01000200ff0477ac */ /* 0x000f620008000a00 */
[----:B----4-:R-:W-:Y:S01]  /*5580*/  MOV R5, UR9 ;  /* 0x0000000900057c02 */ /* 0x010fe20008000f00 */
[----:B------:R-:W-:Y:S01]  /*5590*/  IMAD.U32 R4, RZ, RZ, UR8 ;  /* 0x00000008ff047e24 */ /* 0x000fe2000f8e00ff */
[----:B-1----:R-:W-:Y:S01]  /*55a0*/  MOV R7, UR7 ;  /* 0x0000000700077c02 */ /* 0x002fe20008000f00 */
[----:B------:R-:W-:Y:S01]  /*55b0*/  IMAD.U32 R6, RZ, RZ, UR6 ;  /* 0x00000006ff067e24 */ /* 0x000fe2000f8e00ff */
[----:B-----5:R-:W-:Y:S01]  /*55c0*/  MOV R11, UR5 ;  /* 0x00000005000b7c02 */ /* 0x020fe20008000f00 */
[----:B------:R-:W-:Y:S02]  /*55d0*/  IMAD.U32 R10, RZ, RZ, UR4 ;  /* 0x00000004ff0a7e24 */ /* 0x000fe4000f8e00ff */
[----:B------:R-:W-:Y:S07]  /*55e0*/  LEPC R20, `(.L_x_92) ;  /* 0x000000001014794e */ /* 0x000fee0000000000 */
[----:B--23--:R-:W-:Y:S05]  /*55f0*/  CALL.ABS.NOINC R2 ;  /* 0x0000000002007343 */ /* 0x00cfea0003c00000 */
.L_x_92:
[----:B------:R-:W-:Y:S01]  /*5600*/  LOP3.LUT P0, RZ, R101, 0x60, RZ, 0xc0, !PT ;  /* 0x0000006065ff7812 */ /* 0x000fe2000780c0ff */
[----:B------:R-:W-:Y:S05]  /*5610*/  WARPSYNC.ALL ;  /* 0x0000000000007948 */ /* 0x000fea0003800000 */
[----:B------:R-:W-:Y:S01]  /*5620*/  R2UR UR4, R32 ;  /* 0x00000000200472ca */ /* 0x000fe200000e0000 */
[----:B------:R-:W-:Y:S01]  /*5630*/  BSSY.RECONVERGENT B0, `(.L_x_93) ;  /* 0x00000a0000007945 */ /* 0x000fe20003800200 */
[-C--:B------:R-:W-:Y:S02]  /*5640*/  F2FP.F16.E4M3.UNPACK_B R50, R56.reuse ;  /* 0x00000038ff32723e */ /* 0x080fe400020006ff */
[----:B------:R-:W-:Y:S02]  /*5650*/  F2FP.F16.E4M3.UNPACK_B R63, R56.H1 ;  /* 0x00000038ff3f723e */ /* 0x000fe400030006ff */
[-C--:B------:R-:W-:Y:S01]  /*5660*/  F2FP.F16.E4M3.UNPACK_B R56, R57.reuse ;  /* 0x00000039ff38723e */ /* 0x080fe200020006ff */
[--C-:B------:R-:W-:Y:S01]  /*5670*/  HADD2.F32 R48, -RZ, R50.reuse.H0_H0 ;  /* 0x20000032ff307230 */ /* 0x100fe20000004100 */
[----:B------:R-:W-:Y:S01]  /*5680*/  F2FP.F16.E4M3.UNPACK_B R57, R57.H1 ;  /* 0x00000039ff39723e */ /* 0x000fe200030006ff */
[----:B------:R-:W-:Y:S01]  /*5690*/  HADD2.F32 R50, -RZ, R50.H1_H1 ;  /* 0x30000032ff327230 */ /* 0x000fe20000004100 */
[-C--:B------:R-:W-:Y:S01]  /*56a0*/  F2FP.F16.E4M3.UNPACK_B R66, R52.reuse ;  /* 0x00000034ff42723e */ /* 0x080fe200020006ff */
[--C-:B------:R-:W-:Y:S01]  /*56b0*/  HADD2.F32 R51, -RZ, R63.reuse.H0_H0 ;  /* 0x2000003fff337230 */ /* 0x100fe20000004100 */
[----:B------:R-:W-:Y:S01]  /*56c0*/  F2FP.F16.E4M3.UNPACK_B R68, R52.H1 ;  /* 0x00000034ff44723e */ /* 0x000fe200030006ff */
[----:B-1----:R-:W-:Y:S01]  /*56d0*/  LDTM.16dp32bit_t0_t15.x32 R4, tmem[UR4] ;  /* 0x00000004000479ee */ /* 0x002fe20008a80000 */
[----:B------:R-:W3:Y:S01]  /*56e0*/  LDTM.16dp32bit_t16_t31.x32 R4, tmem[UR4+0x20] ;  /* 0x00002004000479ee */ /* 0x000ee20008aa0000 */
[----:B------:R-:W-:Y:S01]  /*56f0*/  NOP ;  /* 0x0000000000007918 */ /* 0x000fe20000000000 */
[----:B------:R-:W-:Y:S01]  /*5700*/  R2UR UR5, R92 ;  /* 0x000000005c0572ca */ /* 0x000fe200000e0000 */
[--C-:B------:R-:W-:Y:S01]  /*5710*/  HADD2.F32 R65, -RZ, R66.reuse.H0_H0 ;  /* 0x20000042ff417230 */ /* 0x100fe20000004100 */
[----:B------:R-:W-:Y:S01]  /*5720*/  F2FP.F16.E4M3.UNPACK_B R61, R58 ;  /* 0x0000003aff3d723e */ /* 0x000fe200020006ff */
[----:B------:R-:W-:Y:S01]  /*5730*/  HADD2.F32 R67, -RZ, R66.H1_H1 ;  /* 0x30000042ff437230 */ /* 0x000fe20000004100 */
[-C--:B------:R-:W-:Y:S01]  /*5740*/  F2FP.F16.E4M3.UNPACK_B R70, R53.reuse ;  /* 0x00000035ff46723e */ /* 0x080fe200020006ff */
[----:B------:R-:W-:Y:S01]  /*5750*/  HADD2.F32 R52, -RZ, R63.H1_H1 ;  /* 0x3000003fff347230 */ /* 0x000fe20000004100 */
[----:B------:R-:W-:Y:S01]  /*5760*/  F2FP.F16.E4M3.UNPACK_B R72, R53.H1 ;  /* 0x00000035ff48723e */ /* 0x000fe200030006ff */
[----:B------:R-:W-:Y:S01]  /*5770*/  HADD2.F32 R53, -RZ, R56.H0_H0 ;  /* 0x20000038ff357230 */ /* 0x000fe20000004100 */
[-C--:B------:R-:W-:Y:S01]  /*5780*/  F2FP.F16.E4M3.UNPACK_B R74, R54.reuse ;  /* 0x00000036ff4a723e */ /* 0x080fe200020006ff */
[----:B------:R-:W-:Y:S01]  /*5790*/  HADD2.F32 R69, -RZ, R70.H0_H0 ;  /* 0x20000046ff457230 */ /* 0x000fe20000004100 */
[----:B------:R-:W-:Y:S01]  /*57a0*/  F2FP.F16.E4M3.UNPACK_B R76, R54.H1 ;  /* 0x00000036ff4c723e */ /* 0x000fe200030006ff */
[----:B------:R-:W-:Y:S01]  /*57b0*/  HADD2.F32 R54, -RZ, R56.H1_H1 ;  /* 0x30000038ff367230 */ /* 0x000fe20000004100 */
[----:B------:R-:W-:Y:S01]  /*57c0*/  F2FP.F16.E4M3.UNPACK_B R60, R58.H1 ;  /* 0x0000003aff3c723e */ /* 0x000fe200030006ff */
[----:B------:R-:W-:Y:S01]  /*57d0*/  UIADD3 UR5, UPT, UPT, UR5, 0xb0, URZ ;  /* 0x000000b005057890 */ /* 0x000fe2000fffe0ff */
[----:B------:R-:W-:Y:S01]  /*57e0*/  HADD2.F32 R58, -RZ, R61.H1_H1 ;  /* 0x3000003dff3a7230 */ /* 0x000fe20000004100 */
[----:B------:R-:W-:Y:S01]  /*57f0*/  F2FP.F16.E4M3.UNPACK_B R77, R55 ;  /* 0x00000037ff4d723e */ /* 0x000fe200020006ff */
[----:B------:R-:W-:Y:S01]  /*5800*/  HADD2.F32 R70, -RZ, R70.H1_H1 ;  /* 0x30000046ff467230 */ /* 0x000fe20000004100 */
[----:B------:R-:W-:Y:S01]  /*5810*/  UPRMT UR5, UR37, 0x654, UR5 ;  /* 0x0000065425057896 */ /* 0x000fe20008000005 */
[--C-:B------:R-:W-:Y:S01]  /*5820*/  HADD2.F32 R73, -RZ, R74.reuse.H0_H0 ;  /* 0x2000004aff497230 */ /* 0x100fe20000004100 */
[----:B------:R-:W-:Y:S01]  /*5830*/  F2FP.F16.E4M3.UNPACK_B R62, R59 ;  /* 0x0000003bff3e723e */ /* 0x000fe200020006ff */
[----:B------:R-:W-:Y:S01]  /*5840*/  HADD2.F32 R74, -RZ, R74.H1_H1 ;  /* 0x3000004aff4a7230 */ /* 0x000fe20000004100 */
[----:B------:R-:W-:Y:S01]  /*5850*/  F2FP.F16.E4M3.UNPACK_B R78, R55.H1 ;  /* 0x00000037ff4e723e */ /* 0x000fe200030006ff */
[C---:B---3--:R-:W-:Y:S01]  /*5860*/  FMUL R4, R47.reuse, R4 ;  /* 0x000000042f047220 */ /* 0x048fe20000400000 */
[C---:B------:R-:W-:Y:S01]  /*5870*/  FMUL R5, R47.reuse, R5 ;  /* 0x000000052f057220 */ /* 0x040fe20000400000 */
[C---:B------:R-:W-:Y:S01]  /*5880*/  FMUL R8, R47.reuse, R8 ;  /* 0x000000082f087220 */ /* 0x040fe20000400000 */
[----:B------:R-:W-:Y:S01]  /*5890*/  FMUL R9, R47, R9 ;  /* 0x000000092f097220 */ /* 0x000fe20000400000 */
[----:B------:R-:W-:Y:S01]  /*58a0*/  SYNCS.ARRIVE.TRANS64.RED.A1T0 RZ, [UR5], RZ ;  /* 0x000000ffffff79a7 */ /* 0x000fe20008100405 */
[C---:B------:R-:W-:Y:S01]  /*58b0*/  FFMA R4, R49.reuse, R48, R4 ;  /* 0x0000003031047223 */ /* 0x040fe20000000004 */
[----:B------:R-:W-:Y:S01]  /*58c0*/  FFMA R5, R49, R50, R5 ;  /* 0x0000003231057223 */ /* 0x000fe20000000005 */
[C---:B------:R-:W-:Y:S01]  /*58d0*/  FMUL R12, R47.reuse, R12 ;  /* 0x0000000c2f0c7220 */ /* 0x040fe20000400000 */
        /* <DEDUP_REMOVED lines=9> */
[----:B------:R-:W-:Y:S02]  /*5970*/  HADD2.F32 R48, -RZ, R77.H1_H1 ;  /* 0x3000004dff307230 */ /* 0x000fe40000004100 */
[C---:B------:R-:W-:Y:S01]  /*5980*/  FMUL R28, R47.reuse, R32 ;  /* 0x000000202f1c7220 */ /* 0x040fe20000400000 */
[C---:B------:R-:W-:Y:S01]  /*5990*/  FMUL R29, R47.reuse, R33 ;  /* 0x000000212f1d7220 */ /* 0x040fe20000400000 */
[C---:B------:R-:W-:Y:S01]  /*59a0*/  FMUL R6, R47.reuse, R6 ;  /* 0x000000062f067220 */ /* 0x040fe20000400000 */
[C---:B------:R-:W-:Y:S01]  /*59b0*/  FMUL R7, R47.reuse, R7 ;  /* 0x000000072f077220 */ /* 0x040fe20000400000 */
[--C-:B------:R-:W-:Y:S02]  /*59c0*/  HADD2.F32 R55, -RZ, R57.reuse.H0_H0 ;  /* 0x20000039ff377230 */ /* 0x100fe40000004100 */
[----:B------:R-:W-:Y:S01]  /*59d0*/  FMUL R10, R47, R10 ;  /* 0x0000000a2f0a7220 */ /* 0x000fe20000400000 */
[C---:B------:R-:W-:Y:S01]  /*59e0*/  FFMA R6, R49.reuse, R51, R6 ;  /* 0x0000003331067223 */ /* 0x040fe20000000006 */
[----:B------:R-:W-:Y:S02]  /*59f0*/  HADD2.F32 R56, -RZ, R57.H1_H1 ;  /* 0x30000039ff387230 */ /* 0x000fe40000004100 */
[C---:B------:R-:W-:Y:S01]  /*5a00*/  FFMA R7, R49.reuse, R52, R7 ;  /* 0x0000003431077223 */ /* 0x040fe20000000007 */
[C---:B------:R-:W-:Y:S01]  /*5a10*/  FFMA R8, R49.reuse, R53, R8 ;  /* 0x0000003531087223 */ /* 0x040fe20000000008 */
[C---:B------:R-:W-:Y:S01]  /*5a20*/  FFMA R9, R49.reuse, R54, R9 ;  /* 0x0000003631097223 */ /* 0x040fe20000000009 */
[----:B------:R-:W-:Y:S02]  /*5a30*/  HADD2.F32 R57, -RZ, R61.H0_H0 ;  /* 0x2000003dff397230 */ /* 0x000fe40000004100 */
[----:B------:R-:W-:Y:S01]  /*5a40*/  FFMA R10, R49, R55, R10 ;  /* 0x00000037310a7223 */ /* 0x000fe2000000000a */
[----:B------:R-:W-:Y:S01]  /*5a50*/  F2FP.SATFINITE.E4M3.F32.PACK_AB_MERGE_C R92, R7, R6, RZ ;  /* 0x00000006075c723e */ /* 0x000fe200048070ff */
[----:B------:R-:W-:Y:S02]  /*5a60*/  HADD2.F32 R61, -RZ, R62.H0_H0 ;  /* 0x2000003eff3d7230 */ /* 0x000fe40000004100 */
[----:B------:R-:W-:Y:S01]  /*5a70*/  FMUL R11, R47, R11 ;  /* 0x0000000b2f0b7220 */ /* 0x000fe20000400000 */
[----:B------:R-:W-:Y:S01]  /*5a80*/  F2FP.F16.E4M3.UNPACK_B R64, R59.H1 ;  /* 0x0000003bff40723e */ /* 0x000fe200030006ff */
[----:B------:R-:W-:Y:S01]  /*5a90*/  HADD2.F32 R59, -RZ, R60.H0_H0 ;  /* 0x2000003cff3b7230 */ /* 0x000fe20000004100 */
[----:B------:R-:W-:Y:S01]  /*5aa0*/  F2FP.SATFINITE.E4M3.F32.PACK_AB_MERGE_C R92, R5, R4, R92 ;  /* 0x00000004055c723e */ /* 0x000fe2000480705c */
[C---:B------:R-:W-:Y:S01]  /*5ab0*/  FFMA R11, R49.reuse, R56, R11 ;  /* 0x00000038310b7223 */ /* 0x040fe2000000000b */
[C---:B------:R-:W-:Y:S01]  /*5ac0*/  FFMA R12, R49.reuse, R57, R12 ;  /* 0x00000039310c7223 */ /* 0x040fe2000000000c */
[----:B------:R-:W-:Y:S01]  /*5ad0*/  FFMA R13, R49, R58, R13 ;  /* 0x0000003a310d7223 */ /* 0x000fe2000000000d */
[----:B------:R-:W-:Y:S02]  /*5ae0*/  HADD2.F32 R62, -RZ, R62.H1_H1 ;  /* 0x3000003eff3e7230 */ /* 0x000fe40000004100 */
[----:B------:R-:W-:Y:S01]  /*5af0*/  FMUL R14, R47, R14 ;  /* 0x0000000e2f0e7220 */ /* 0x000fe20000400000 */
[----:B------:R-:W-:Y:S01]  /*5b00*/  HADD2.F32 R60, -RZ, R60.H1_H1 ;  /* 0x3000003cff3c7230 */ /* 0x000fe20000004100 */
[----:B------:R-:W-:Y:S01]  /*5b10*/  F2FP.SATFINITE.E4M3.F32.PACK_AB_MERGE_C R93, R11, R10, RZ ;  /* 0x0000000a0b5d723e */ /* 0x000fe200048070ff */
[----:B------:R-:W-:Y:S02]  /*5b20*/  HADD2.F32 R51, -RZ, R77.H0_H0 ;  /* 0x2000004dff337230 */ /* 0x000fe40000004100 */
[----:B------:R-:W-:Y:S01]  /*5b30*/  FFMA R14, R49, R59, R14 ;  /* 0x0000003b310e7223 */ /* 0x000fe2000000000e */
[----:B------:R-:W-:Y:S01]  /*5b40*/  FMUL R15, R47, R15 ;  /* 0x0000000f2f0f7220 */ /* 0x000fe20000400000 */
[--C-:B------:R-:W-:Y:S01]  /*5b50*/  HADD2.F32 R63, -RZ, R64.reuse.H0_H0 ;  /* 0x20000040ff3f7230 */ /* 0x100fe20000004100 */
[----:B------:R-:W-:Y:S01]  /*5b60*/  F2FP.SATFINITE.E4M3.F32.PACK_AB_MERGE_C R93, R9, R8, R93 ;  /* 0x00000008095d723e */ /* 0x000fe2000480705d */
[----:B------:R-:W-:Y:S02]  /*5b70*/  HADD2.F32 R64, -RZ, R64.H1_H1 ;  /* 0x30000040ff407230 */ /* 0x000fe40000004100 */
[C---:B------:R-:W-:Y:S01]  /*5b80*/  FFMA R15, R49.reuse, R60, R15 ;  /* 0x0000003c310f7223 */ /* 0x040fe2000000000f */
[C---:B------:R-:W-:Y:S01]  /*5b90*/  FFMA R16, R49.reuse, R61, R16 ;  /* 0x0000003d31107223 */ /* 0x040fe20000000010 */
[----:B------:R-:W-:Y:S01]  /*5ba0*/  FFMA R17, R49, R62, R17 ;  /* 0x0000003e31117223 */ /* 0x000fe20000000011 */
[C---:B------:R-:W-:Y:S01]  /*5bb0*/  FMUL R18, R47.reuse, R18 ;  /* 0x000000122f127220 */ /* 0x040fe20000400000 */
[C---:B------:R-:W-:Y:S01]  /*5bc0*/  FMUL R19, R47.reuse, R19 ;  /* 0x000000132f137220 */ /* 0x040fe20000400000 */
[--C-:B------:R-:W-:Y:S02]  /*5bd0*/  HADD2.F32 R66, -RZ, R68.reuse.H0_H0 ;  /* 0x20000044ff427230 */ /* 0x100fe40000004100 */
[----:B------:R-:W-:Y:S01]  /*5be0*/  FMUL R3, R47, R22 ;  /* 0x000000162f037220 */ /* 0x000fe20000400000 */
[C---:B------:R-:W-:Y:S01]  /*5bf0*/  FFMA R18, R49.reuse, R63, R18 ;  /* 0x0000003f31127223 */ /* 0x040fe20000000012 */
[----:B------:R-:W-:Y:S02]  /*5c00*/  HADD2.F32 R68, -RZ, R68.H1_H1 ;  /* 0x30000044ff447230 */ /* 0x000fe40000004100 */
[----:B------:R-:W-:Y:S01]  /*5c10*/  FFMA R19, R49, R64, R19 ;  /* 0x0000004031137223 */ /* 0x000fe20000000013 */
[----:B------:R-:W-:Y:S01]  /*5c20*/  FMUL R23, R47, R23 ;  /* 0x000000172f177220 */ /* 0x000fe20000400000 */
[C---:B------:R-:W-:Y:S01]  /*5c30*/  FFMA R0, R49.reuse, R65, R0 ;  /* 0x0000004131007223 */ /* 0x040fe20000000000 */
[C---:B------:R-:W-:Y:S01]  /*5c40*/  FFMA R2, R49.reuse, R67, R2 ;  /* 0x0000004331027223 */ /* 0x040fe20000000002 */
[--C-:B------:R-:W-:Y:S02]  /*5c50*/  HADD2.F32 R71, -RZ, R72.reuse.H0_H0 ;  /* 0x20000048ff477230 */ /* 0x100fe40000004100 */
[----:B------:R-:W-:Y:S01]  /*5c60*/  FFMA R3, R49, R66, R3 ;  /* 0x0000004231037223 */ /* 0x000fe20000000003 */
[----:B------:R-:W-:Y:S02]  /*5c70*/  HADD2.F32 R72, -RZ, R72.H1_H1 ;  /* 0x30000048ff487230 */ /* 0x000fe40000004100 */
[----:B------:R-:W-:Y:S01]  /*5c80*/  FMUL R22, R47, R26 ;  /* 0x0000001a2f167220 */ /* 0x000fe20000400000 */
        /* <DEDUP_REMOVED lines=18> */
[----:B------:R-:W-:Y:S01]  /*5db0*/  F2FP.SATFINITE.E4M3.F32.PACK_AB_MERGE_C R94, R15, R14, RZ ;  /* 0x0000000e0f5e723e */ /* 0x000fe200048070ff */
[----:B------:R-:W-:Y:S01]  /*5dc0*/  FFMA R28, R49, R51, R28 ;  /* 0x00000033311c7223 */ /* 0x000fe2000000001c */
[----:B------:R-:W-:Y:S01]  /*5dd0*/  F2FP.SATFINITE.E4M3.F32.PACK_AB_MERGE_C R95, R19, R18, RZ ;  /* 0x00000012135f723e */ /* 0x000fe200048070ff */
[C---:B------:R-:W-:Y:S01]  /*5de0*/  FFMA R29, R49.reuse, R48, R29 ;  /* 0x00000030311d7223 */ /* 0x040fe2000000001d */
[C---:B------:R-:W-:Y:S01]  /*5df0*/  FFMA R30, R49.reuse, R77, R30 ;  /* 0x0000004d311e7223 */ /* 0x040fe2000000001e */
[----:B------:R-:W-:Y:S01]  /*5e00*/  FFMA R35, R49, R50, R35 ;  /* 0x0000003231237223 */ /* 0x000fe20000000023 */
[----:B------:R-:W-:Y:S02]  /*5e10*/  F2FP.SATFINITE.E4M3.F32.PACK_AB_MERGE_C R94, R13, R12, R94 ;  /* 0x0000000c0d5e723e */ /* 0x000fe4000480705e */
[----:B------:R-:W-:Y:S02]  /*5e20*/  F2FP.SATFINITE.E4M3.F32.PACK_AB_MERGE_C R95, R17, R16, R95 ;  /* 0x00000010115f723e */ /* 0x000fe4000480705f */
[----:B------:R-:W-:Y:S02]  /*5e30*/  F2FP.SATFINITE.E4M3.F32.PACK_AB_MERGE_C R113, R23, R3, RZ ;  /* 0x000000031771723e */ /* 0x000fe400048070ff */
[----:B------:R-:W-:Y:S01]  /*5e40*/  F2FP.SATFINITE.E4M3.F32.PACK_AB_MERGE_C R114, R27, R22, RZ ;  /* 0x000000161b72723e */ /* 0x000fe200048070ff */
[----:B------:R1:W-:Y:S01]  /*5e50*/  STS.128 [R103+UR43+0x1200], R92 ;  /* 0x0012005c67007988 */ /* 0x0003e20008000c2b */
[----:B------:R-:W-:Y:S02]  /*5e60*/  F2FP.SATFINITE.E4M3.F32.PACK_AB_MERGE_C R116, R31, R26, RZ ;  /* 0x0000001a1f74723e */ /* 0x000fe400048070ff */
[----:B------:R-:W-:Y:S02]  /*5e70*/  F2FP.SATFINITE.E4M3.F32.PACK_AB_MERGE_C R117, R35, R30, RZ ;  /* 0x0000001e2375723e */ /* 0x000fe400048070ff */
[----:B------:R-:W-:Y:S02]  /*5e80*/  F2FP.SATFINITE.E4M3.F32.PACK_AB_MERGE_C R112, R2, R0, R113 ;  /* 0x000000000270723e */ /* 0x000fe40004807071 */
[----:B------:R-:W-:Y:S02]  /*5e90*/  F2FP.SATFINITE.E4M3.F32.PACK_AB_MERGE_C R113, R21, R20, R114 ;  /* 0x000000141571723e */ /* 0x000fe40004807072 */
[----:B------:R-:W-:Y:S02]  /*5ea0*/  F2FP.SATFINITE.E4M3.F32.PACK_AB_MERGE_C R114, R25, R24, R116 ;  /* 0x000000181972723e */ /* 0x000fe40004807074 */
[----:B------:R-:W-:Y:S02]  /*5eb0*/  F2FP.SATFINITE.E4M3.F32.PACK_AB_MERGE_C R115, R29, R28, R117 ;  /* 0x0000001c1d73723e */ /* 0x000fe40004807075 */
[----:B------:R-:W-:Y:S03]  /*5ec0*/  IADD3 R116, PT, PT, R44, 0x1, RZ ;  /* 0x000000012c747810 */ /* 0x000fe60007ffe0ff */
[----:B------:R1:W-:Y:S01]  /*5ed0*/  STS.128 [R102+0x1010], R112 ;  /* 0x0010107066007388 */ /* 0x0003e20000000c00 */
[----:B------:R-:W-:Y:S01]  /*5ee0*/  @!PT LDS RZ, [RZ] ;  /* 0x00000000fffff984 */ /* 0x000fe20000000800 */
[----:B------:R-:W-:Y:S01]  /*5ef0*/  @!PT LDS RZ, [RZ] ;  /* 0x00000000fffff984 */ /* 0x000fe20000000800 */
[----:B------:R-:W-:Y:S01]  /*5f00*/  @!PT LDS RZ, [RZ] ;  /* 0x00000000fffff984 */ /* 0x000fe20000000800 */
[----:B------:R-:W-:Y:S01]  /*5f10*/  @!PT LDS RZ, [RZ] ;  /* 0x00000000fffff984 */ /* 0x000fe20000000800 */
[----:B------:R3:W-:Y:S07]  /*5f20*/  MEMBAR.ALL.CTA ;  /* 0x0000000000007992 */ /* 0x0007ee0000008000 */
[----:B---3--:R-:W3:Y:S02]  /*5f30*/  FENCE.VIEW.ASYNC.S ;  /* 0x00000000000073c6 */ /* 0x008ee40000000000 */
[----:B---3--:R-:W-:Y:S06]  /*5f40*/  BAR.SYNC.DEFER_BLOCKING 0x1, 0x80 ;  /* 0x0042000000007b1d */ /* 0x008fec0000010000 */
[----:B------:R-:W-:Y:S05]  /*5f50*/  @P0 BRA `(.L_x_94) ;  /* 0x0000000000340947 */ /* 0x000fea0003800000 */
[----:B------:R-:W-:Y:S01]  /*5f60*/  UIADD3 UR12, UPT, UPT, UR43, 0x1200, URZ ;  /* 0x000012002b0c7890 */ /* 0x000fe2000fffe0ff */
[----:B------:R-:W-:Y:S01]  /*5f70*/  R2UR UR9, R91 ;  /* 0x000000005b0972ca */ /* 0x000fe200000e0000 */
[----:B------:R-:W-:Y:S01]  /*5f80*/  UIADD3 UR10, UP0, UPT, UR46, 0x680, URZ ;  /* 0x000006802e0a7890 */ /* 0x000fe2000ff1e0ff */
[----:B------:R-:W-:Y:S01]  /*5f90*/  R2UR UR8, R97 ;  /* 0x00000000610872ca */ /* 0x000fe200000e0000 */
[----:B------:R-:W-:Y:S02]  /*5fa0*/  UMOV UR7, UR36 ;  /* 0x0000002400077c82 */ /* 0x000fe40008000000 */
[----:B------:R-:W-:Y:S01]  /*5fb0*/  IMAD.U32 R109, RZ, RZ, UR12 ;  /* 0x0000000cff6d7e24 */ /* 0x000fe2000f8e00ff */
[----:B------:R-:W-:Y:S04]  /*5fc0*/  UIADD3.X UR11, UPT, UPT, URZ, UR47, URZ, UP0, !UPT ;  /* 0x0000002fff0b7290 */ /* 0x000fe800087fe4ff */
[----:B------:R-:W-:Y:S03]  /*5fd0*/  R2UR UR4, R109 ;  /* 0x000000006d0472ca */ /* 0x000fe600000e0000 */
[----:B------:R-:W-:Y:S02]  /*5fe0*/  USHF.L.U32 UR5, UR9, 0x6, URZ ;  /* 0x0000000609057899 */ /* 0x000fe400080006ff */
[----:B------:R-:W-:Y:S09]  /*5ff0*/  USHF.L.U32 UR6, UR8, 0x6, URZ ;  /* 0x0000000608067899 */ /* 0x000ff200080006ff */
[----:B------:R3:W-:Y:S01]  /*6000*/  UTMASTG.3D [UR4], [UR10] ;  /* 0x000000040a0073b5 */ /* 0x0007e20008010000 */
[----:B------:R0:W-:Y:S01]  /*6010*/  UTMACMDFLUSH ;  /* 0x00000000000079b7 */ /* 0x0001e20000000000 */
[----:B---3--:R-:W-:Y:S04]  /*6020*/  DEPBAR.LE SB0, 0x0 ;  /* 0x000080000000791a */ /* 0x008fe80000000000 */
.L_x_94:
[----:B------:R-:W-:Y:S05]  /*6030*/  BSYNC.RECONVERGENT B0 ;  /* 0x0000000000007941 */ /* 0x000fea0003800200 */
.L_x_93:
[----:B------:R-:W-:Y:S01]  /*6040*/  BAR.SYNC.DEFER_BLOCKING 0x1, 0x80 ;  /* 0x0042000000007b1d */ /* 0x000fe20000010000 */
[----:B------:R-:W-:Y:S01]  /*6050*/  ISETP.NE.AND P2, PT, R110, RZ, PT ;  /* 0x000000ff6e00720c */ /* 0x000fe20003f45270 */
[----:B------:R-:W-:Y:S01]  /*6060*/  IMAD.IADD R91, R43, 0x1, R79 ;  /* 0x000000012b5b7824 */ /* 0x000fe200078e024f */
[----:B------:R-:W-:Y:S01]  /*6070*/  ISETP.NE.AND P0, PT, R111, 0x2, PT ;  /* 0x000000026f00780c */ /* 0x000fe20003f05270 */
[----:B------:R-:W-:Y:S01]  /*6080*/  IMAD.IADD R97, R45, 0x1, R90 ;  /* 0x000000012d617824 */ /* 0x000fe200078e025a */
[----:B------:R-:W-:Y:S02]  /*6090*/  ISETP.NE.AND P1, PT, R116, 0x4, PT ;  /* 0x000000047400780c */ /* 0x000fe40003f25270 */
[----:B------:R-:W-:Y:S02]  /*60a0*/  SEL R0, RZ, 0x1, P0 ;  /* 0x00000001ff007807 */ /* 0x000fe40000000000 */
[----:B------:R-:W-:Y:S02]  /*60b0*/  SEL R3, RZ, 0x1, P1 ;  /* 0x00000001ff037807 */ /* 0x000fe40000800000 */
[----:B------:R-:W-:Y:S02]  /*60c0*/  LOP3.LUT R107, R107, R0, RZ, 0x3c, !PT ;  /* 0x000000006b6b7212 */ /* 0x000fe400078e3cff */
[----:B------:R-:W-:Y:S02]  /*60d0*/  LOP3.LUT R108, R108, R3, RZ, 0x3c, !PT ;  /* 0x000000036c6c7212 */ /* 0x000fe400078e3cff */
[----:B------:R-:W-:Y:S02]  /*60e0*/  @P2 R2UR UR36, R105 ;  /* 0x00000000692422ca */ /* 0x000fe400000e0000 */
[----:B------:R-:W-:Y:S02]  /*60f0*/  SEL R111, R111, RZ, P0 ;  /* 0x000000ff6f6f7207 */ /* 0x000fe40000000000 */
[----:B------:R-:W-:Y:S01]  /*6100*/  SEL R44, R116, RZ, P1 ;  /* 0x000000ff742c7207 */ /* 0x000fe20000800000 */
[----:B------:R-:W-:Y:S10]  /*6110*/  @P2 BRA `(.L_x_95) ;  /* 0xffffffe400842947 */ /* 0x000ff4000383ffff */
[----:B------:R-:W-:Y:S05]  /*6120*/  EXIT ;  /* 0x000000000000794d */ /* 0x000fea0003800000 */
.L_x_19:
[----:B--2---:R2:W1:Y:S02]  /*6130*/  SYNCS.PHASECHK.TRANS64.TRYWAIT P0, [R3+URZ+0xe0], R2 ;  /* 0x0000e002030075a7 */ /* 0x00446400080011ff */
[----:B-1----:R-:W-:Y:S05]  /*6140*/  @!P0 NANOSLEEP.SYNCS 0x989680 ;  /* 0x009896800000895d */ /* 0x002fea0003900000 */
[----:B------:R-:W1:Y:S02]  /*6150*/  @!P0 SYNCS.PHASECHK.TRANS64 P0, [R3+URZ+0xe0], R2 ;  /* 0x0000e002030085a7 */ /* 0x000e6400080010ff */
[----:B-1----:R-:W-:Y:S05]  /*6160*/  @!P0 BRA `(.L_x_19) ;  /* 0xfffffffc00f08947 */ /* 0x002fea000383ffff */
[----:B------:R-:W-:Y:S05]  /*6170*/  BRA `(.L_x_96) ;  /* 0xffffffb400087947 */ /* 0x000fea000383ffff */
.L_x_22:
[----:B-1----:R-:W-:-:S07]  /*6180*/  MOV R2, UR33 ;  /* 0x0000002100027c02 */ /* 0x002fce0008000f00 */
.L_x_97:
[----:B-1----:R1:W2:Y:S02]  /*6190*/  SYNCS.PHASECHK.TRANS64.TRYWAIT P0, [R2+URZ+0x28], R5 ;  /* 0x00002805020075a7 */ /* 0x0022a400080011ff */
[----:B--2---:R-:W-:Y:S05]  /*61a0*/  @!P0 NANOSLEEP.SYNCS 0x989680 ;  /* 0x009896800000895d */ /* 0x004fea0003900000 */
[----:B------:R-:W2:Y:S02]  /*61b0*/  @!P0 SYNCS.PHASECHK.TRANS64 P0, [R2+URZ+0x28], R5 ;  /* 0x00002805020085a7 */ /* 0x000ea400080010ff */
[----:B--2---:R-:W-:Y:S05]  /*61c0*/  @!P0 BRA `(.L_x_97) ;  /* 0xfffffffc00f08947 */ /* 0x004fea000383ffff */
[----:B------:R-:W-:Y:S05]  /*61d0*/  BRA `(.L_x_21) ;  /* 0xffffffb400587947 */ /* 0x000fea000383ffff */
.L_x_28:
[----:B-1----:R-:W-:-:S07]  /*61e0*/  MOV R2, UR17 ;  /* 0x0000001100027c02 */ /* 0x002fce0008000f00 */
.L_x_98:
[----:B-1----:R1:W2:Y:S02]  /*61f0*/  SYNCS.PHASECHK.TRANS64.TRYWAIT P0, [R2+URZ+0x28], R5 ;  /* 0x00002805020075a7 */ /* 0x0022a400080011ff */
[----:B--2---:R-:W-:Y:S05]  /*6200*/  @!P0 NANOSLEEP.SYNCS 0x989680 ;  /* 0x009896800000895d */ /* 0x004fea0003900000 */
[----:B------:R-:W2:Y:S02]  /*6210*/  @!P0 SYNCS.PHASECHK.TRANS64 P0, [R2+URZ+0x28], R5 ;  /* 0x00002805020085a7 */ /* 0x000ea400080010ff */
[----:B--2---:R-:W-:Y:S05]  /*6220*/  @!P0 BRA `(.L_x_98) ;  /* 0xfffffffc00f08947 */ /* 0x004fea000383ffff */
[----:B------:R-:W-:Y:S05]  /*6230*/  BRA `(.L_x_27) ;  /* 0xffffffb400fc7947 */ /* 0x000fea000383ffff */
.L_x_32:
[----:B-1----:R1:W2:Y:S02]  /*6240*/  SYNCS.PHASECHK.TRANS64.TRYWAIT P0, [R2+URZ+0x70], R3 ;  /* 0x00007003020075a7 */ /* 0x0022a400080011ff */
[----:B--2---:R-:W-:Y:S05]  /*6250*/  @!P0 NANOSLEEP.SYNCS 0x989680 ;  /* 0x009896800000895d */ /* 0x004fea0003900000 */
[----:B------:R-:W2:Y:S02]  /*6260*/  @!P0 SYNCS.PHASECHK.TRANS64 P0, [R2+URZ+0x70], R3 ;  /* 0x00007003020085a7 */ /* 0x000ea400080010ff */
[----:B--2---:R-:W-:Y:S05]  /*6270*/  @!P0 BRA `(.L_x_32) ;  /* 0xfffffffc00f08947 */ /* 0x004fea000383ffff */
[----:B------:R-:W-:Y:S05]  /*6280*/  BRA `(.L_x_99) ;  /* 0xffffffb800887947 */ /* 0x000fea000383ffff */
.L_x_36:
[----:B----4-:R-:W-:-:S07]  /*6290*/  MOV R0, UR5 ;  /* 0x0000000500007c02 */ /* 0x010fce0008000f00 */
.L_x_100:
[----:B-1----:R1:W2:Y:S02]  /*62a0*/  SYNCS.PHASECHK.TRANS64.TRYWAIT P0, [R0+URZ], R3 ;  /* 0x00000003000075a7 */ /* 0x0022a400080011ff */
[----:B--2---:R-:W-:Y:S05]  /*62b0*/  @!P0 NANOSLEEP.SYNCS 0x989680 ;  /* 0x009896800000895d */ /* 0x004fea0003900000 */
[----:B------:R-:W2:Y:S02]  /*62c0*/  @!P0 SYNCS.PHASECHK.TRANS64 P0, [R0+URZ], R3 ;  /* 0x00000003000085a7 */ /* 0x000ea400080010ff */
[----:B--2---:R-:W-:Y:S05]  /*62d0*/  @!P0 BRA `(.L_x_100) ;  /* 0xfffffffc00f08947 */ /* 0x004fea000383ffff */
[----:B------:R-:W-:Y:S05]  /*62e0*/  BRA `(.L_x_101) ;  /* 0xffffffbc00f87947 */ /* 0x000fea000383ffff */
.L_x_37:
[----:B----4-:R-:W-:-:S07]  /*62f0*/  MOV R0, UR5 ;  /* 0x0000000500007c02 */ /* 0x010fce0008000f00 */
.L_x_102:
[----:B-1----:R1:W2:Y:S02]  /*6300*/  SYNCS.PHASECHK.TRANS64.TRYWAIT P0, [R0+URZ], R3 ;  /* 0x00000003000075a7 */ /* 0x0022a400080011ff */
[----:B--2---:R-:W-:Y:S05]  /*6310*/  @!P0 NANOSLEEP.SYNCS 0x989680 ;  /* 0x009896800000895d */ /* 0x004fea0003900000 */
[----:B------:R-:W2:Y:S02]  /*6320*/  @!P0 SYNCS.PHASECHK.TRANS64 P0, [R0+URZ], R3 ;  /* 0x00000003000085a7 */ /* 0x000ea400080010ff */
[----:B--2---:R-:W-:Y:S05]  /*6330*/  @!P0 BRA `(.L_x_102) ;  /* 0xfffffffc00f08947 */ /* 0x004fea000383ffff */
[----:B------:R-:W-:Y:S05]  /*6340*/  BRA `(.L_x_103) ;  /* 0xffffffc000047947 */ /* 0x000fea000383ffff */
.L_x_38:
[----:B----4-:R-:W-:-:S07]  /*6350*/  MOV R0, UR5 ;  /* 0x0000000500007c02 */ /* 0x010fce0008000f00 */
.L_x_104:
[----:B-1----:R1:W2:Y:S02]  /*6360*/  SYNCS.PHASECHK.TRANS64.TRYWAIT P0, [R0+URZ], R3 ;  /* 0x00000003000075a7 */ /* 0x0022a400080011ff */
[----:B--2---:R-:W-:Y:S05]  /*6370*/  @!P0 NANOSLEEP.SYNCS 0x989680 ;  /* 0x009896800000895d */ /* 0x004fea0003900000 */
[----:B------:R-:W2:Y:S02]  /*6380*/  @!P0 SYNCS.PHASECHK.TRANS64 P0, [R0+URZ], R3 ;  /* 0x00000003000085a7 */ /* 0x000ea400080010ff */
[----:B--2---:R-:W-:Y:S05]  /*6390*/  @!P0 BRA `(.L_x_104) ;  /* 0xfffffffc00f08947 */ /* 0x004fea000383ffff */
[----:B------:R-:W-:Y:S05]  /*63a0*/  BRA `(.L_x_105) ;  /* 0xffffffc000107947 */ /* 0x000fea000383ffff */
.L_x_39:
[----:B----4-:R-:W-:-:S07]  /*63b0*/  MOV R0, UR5 ;  /* 0x0000000500007c02 */ /* 0x010fce0008000f00 */
.L_x_106:
[----:B-1----:R1:W2:Y:S02]  /*63c0*/  SYNCS.PHASECHK.TRANS64.TRYWAIT P0, [R0+URZ], R3 ;  /* 0x00000003000075a7 */ /* 0x0022a400080011ff */
[----:B--2---:R-:W-:Y:S05]  /*63d0*/  @!P0 NANOSLEEP.SYNCS 0x989680 ;  /* 0x009896800000895d */ /* 0x004fea0003900000 */
[----:B------:R-:W2:Y:S02]  /*63e0*/  @!P0 SYNCS.PHASECHK.TRANS64 P0, [R0+URZ], R3 ;  /* 0x00000003000085a7 */ /* 0x000ea400080010ff */
[----:B--2---:R-:W-:Y:S05]  /*63f0*/  @!P0 BRA `(.L_x_106) ;  /* 0xfffffffc00f08947 */ /* 0x004fea000383ffff */
[----:B------:R-:W-:Y:S05]  /*6400*/  BRA `(.L_x_107) ;  /* 0xffffffc0001c7947 */ /* 0x000fea000383ffff */
.L_x_42:
[----:B-1----:R1:W2:Y:S02]  /*6410*/  SYNCS.PHASECHK.TRANS64.TRYWAIT P0, [R0+URZ+0xd0], R5 ;  /* 0x0000d005000075a7 */ /* 0x0022a400080011ff */
[----:B--2---:R-:W-:Y:S05]  /*6420*/  @!P0 NANOSLEEP.SYNCS 0x989680 ;  /* 0x009896800000895d */ /* 0x004fea0003900000 */
[----:B------:R-:W2:Y:S02]  /*6430*/  @!P0 SYNCS.PHASECHK.TRANS64 P0, [R0+URZ+0xd0], R5 ;  /* 0x0000d005000085a7 */ /* 0x000ea400080010ff */
[----:B--2---:R-:W-:Y:S05]  /*6440*/  @!P0 BRA `(.L_x_42) ;  /* 0xfffffffc00f08947 */ /* 0x004fea000383ffff */
[----:B------:R-:W-:Y:S05]  /*6450*/  BRA `(.L_x_108) ;  /* 0xffffffc000787947 */ /* 0x000fea000383ffff */
.L_x_43:
[----:B------:R-:W-:-:S07]  /*6460*/  MOV R0, UR5 ;  /* 0x0000000500007c02 */ /* 0x000fce0008000f00 */
.L_x_109:
[----:B-1----:R1:W2:Y:S02]  /*6470*/  SYNCS.PHASECHK.TRANS64.TRYWAIT P0, [R0+URZ+0x80], R5 ;  /* 0x00008005000075a7 */ /* 0x0022a400080011ff */
[----:B--2---:R-:W-:Y:S05]  /*6480*/  @!P0 NANOSLEEP.SYNCS 0x989680 ;  /* 0x009896800000895d */ /* 0x004fea0003900000 */
[----:B------:R-:W2:Y:S02]  /*6490*/  @!P0 SYNCS.PHASECHK.TRANS64 P0, [R0+URZ+0x80], R5 ;  /* 0x00008005000085a7 */ /* 0x000ea400080010ff */
[----:B--2---:R-:W-:Y:S05]  /*64a0*/  @!P0 BRA `(.L_x_109) ;  /* 0xfffffffc00f08947 */ /* 0x004fea000383ffff */
[----:B------:R-:W-:Y:S05]  /*64b0*/  BRA `(.L_x_110) ;  /* 0xffffffc000887947 */ /* 0x000fea000383ffff */
.L_x_44:
[----:B-1----:R1:W2:Y:S02]  /*64c0*/  SYNCS.PHASECHK.TRANS64.TRYWAIT P1, [R0+URZ+0x70], R5 ;  /* 0x00007005000075a7 */ /* 0x0022a400080211ff */
[----:B--2---:R-:W-:Y:S05]  /*64d0*/  @!P1 NANOSLEEP.SYNCS 0x989680 ;  /* 0x009896800000995d */ /* 0x004fea0003900000 */
[----:B------:R-:W2:Y:S02]  /*64e0*/  @!P1 SYNCS.PHASECHK.TRANS64 P1, [R0+URZ+0x70], R5 ;  /* 0x00007005000095a7 */ /* 0x000ea400080210ff */
[----:B--2---:R-:W-:Y:S05]  /*64f0*/  @!P1 BRA `(.L_x_44) ;  /* 0xfffffffc00f09947 */ /* 0x004fea000383ffff */
[----:B------:R-:W-:Y:S05]  /*6500*/  BRA `(.L_x_111) ;  /* 0xffffffc000b87947 */ /* 0x000fea000383ffff */
.L_x_47:
[----:B------:R-:W-:-:S07]  /*6510*/  MOV R0, UR5 ;  /* 0x0000000500007c02 */ /* 0x000fce0008000f00 */
.L_x_112:
[----:B-1----:R1:W2:Y:S02]  /*6520*/  SYNCS.PHASECHK.TRANS64.TRYWAIT P0, [R0+URZ+0x80], R3 ;  /* 0x00008003000075a7 */ /* 0x0022a400080011ff */
[----:B--2---:R-:W-:Y:S05]  /*6530*/  @!P0 NANOSLEEP.SYNCS 0x989680 ;  /* 0x009896800000895d */ /* 0x004fea0003900000 */
[----:B------:R-:W2:Y:S02]  /*6540*/  @!P0 SYNCS.PHASECHK.TRANS64 P0, [R0+URZ+0x80], R3 ;  /* 0x00008003000085a7 */ /* 0x000ea400080010ff */
[----:B--2---:R-:W-:Y:S05]  /*6550*/  @!P0 BRA `(.L_x_112) ;  /* 0xfffffffc00f08947 */ /* 0x004fea000383ffff */
[----:B------:R-:W-:Y:S05]  /*6560*/  BRA `(.L_x_46) ;  /* 0xffffffc4000c7947 */ /* 0x000fea000383ffff */
.L_x_54:
[----:B-1----:R1:W2:Y:S02]  /*6570*/  SYNCS.PHASECHK.TRANS64.TRYWAIT P1, [R0+URZ+0x70], R5 ;  /* 0x00007005000075a7 */ /* 0x0022a400080211ff */
[----:B--2---:R-:W-:Y:S05]  /*6580*/  @!P1 NANOSLEEP.SYNCS 0x989680 ;  /* 0x009896800000995d */ /* 0x004fea0003900000 */
[----:B------:R-:W2:Y:S02]  /*6590*/  @!P1 SYNCS.PHASECHK.TRANS64 P1, [R0+URZ+0x70], R5 ;  /* 0x00007005000095a7 */ /* 0x000ea400080210ff */
[----:B--2---:R-:W-:Y:S05]  /*65a0*/  @!P1 BRA `(.L_x_54) ;  /* 0xfffffffc00f09947 */ /* 0x004fea000383ffff */
[----:B------:R-:W-:Y:S05]  /*65b0*/  BRA `(.L_x_113) ;  /* 0xffffffc8006c7947 */ /* 0x000fea000383ffff */
.L_x_55:
[----:B------:R-:W-:-:S07]  /*65c0*/  MOV R3, UR8 ;  /* 0x0000000800037c02 */ /* 0x000fce0008000f00 */
.L_x_114:
[----:B-1----:R1:W2:Y:S02]  /*65d0*/  SYNCS.PHASECHK.TRANS64.TRYWAIT P0, [R3+URZ+0xb0], R0 ;  /* 0x0000b000030075a7 */ /* 0x0022a400080011ff */
[----:B--2---:R-:W-:Y:S05]  /*65e0*/  @!P0 NANOSLEEP.SYNCS 0x989680 ;  /* 0x009896800000895d */ /* 0x004fea0003900000 */
[----:B------:R-:W2:Y:S02]  /*65f0*/  @!P0 SYNCS.PHASECHK.TRANS64 P0, [R3+URZ+0xb0], R0 ;  /* 0x0000b000030085a7 */ /* 0x000ea400080010ff */
[----:B--2---:R-:W-:Y:S05]  /*6600*/  @!P0 BRA `(.L_x_114) ;  /* 0xfffffffc00f08947 */ /* 0x004fea000383ffff */
[----:B------:R-:W-:Y:S05]  /*6610*/  BRA `(.L_x_115) ;  /* 0xffffffc800bc7947 */ /* 0x000fea000383ffff */
.L_x_58:
[----:B------:R-:W-:Y:S07]  /*6620*/  MOV R0, UR7 ;  /* 0x0000000700007c02 */ /* 0x000fee0008000f00 */
.L_x_116:
[----:B-1----:R1:W2:Y:S02]  /*6630*/  SYNCS.PHASECHK.TRANS64.TRYWAIT P0, [R0+URZ], R3 ;  /* 0x00000003000075a7 */ /* 0x0022a400080011ff */
[----:B--2---:R-:W-:Y:S05]  /*6640*/  @!P0 NANOSLEEP.SYNCS 0x989680 ;  /* 0x009896800000895d */ /* 0x004fea0003900000 */
[----:B------:R-:W2:Y:S02]  /*6650*/  @!P0 SYNCS.PHASECHK.TRANS64 P0, [R0+URZ], R3 ;  /* 0x00000003000085a7 */ /* 0x000ea400080010ff */
[----:B--2---:R-:W-:Y:S05]  /*6660*/  @!P0 BRA `(.L_x_116) ;  /* 0xfffffffc00f08947 */ /* 0x004fea000383ffff */
[----:B------:R-:W-:Y:S05]  /*6670*/  BRA `(.L_x_57) ;  /* 0xffffffc800d87947 */ /* 0x000fea000383ffff */
.L_x_61:
[----:B------:R-:W-:-:S07]  /*6680*/  MOV R0, UR5 ;  /* 0x0000000500007c02 */ /* 0x000fce0008000f00 */
.L_x_117:
[----:B--2---:R2:W3:Y:S02]  /*6690*/  SYNCS.PHASECHK.TRANS64.TRYWAIT P0, [R0+URZ], R3 ;  /* 0x00000003000075a7 */ /* 0x0044e400080011ff */
[----:B---3--:R-:W-:Y:S05]  /*66a0*/  @!P0 NANOSLEEP.SYNCS 0x989680 ;  /* 0x009896800000895d */ /* 0x008fea0003900000 */
[----:B------:R-:W3:Y:S02]  /*66b0*/  @!P0 SYNCS.PHASECHK.TRANS64 P0, [R0+URZ], R3 ;  /* 0x00000003000085a7 */ /* 0x000ee400080010ff */
[----:B---3--:R-:W-:Y:S05]  /*66c0*/  @!P0 BRA `(.L_x_117) ;  /* 0xfffffffc00f08947 */ /* 0x008fea000383ffff */
[----:B------:R-:W-:Y:S05]  /*66d0*/  BRA `(.L_x_118) ;  /* 0xffffffcc008c7947 */ /* 0x000fea000383ffff */
.L_x_62:
[----:B------:R-:W-:-:S07]  /*66e0*/  MOV R0, UR5 ;  /* 0x0000000500007c02 */ /* 0x000fce0008000f00 */
.L_x_119:
[----:B-1----:R1:W2:Y:S02]  /*66f0*/  SYNCS.PHASECHK.TRANS64.TRYWAIT P0, [R0+URZ], R3 ;  /* 0x00000003000075a7 */ /* 0x0022a400080011ff */
[----:B--2---:R-:W-:Y:S05]  /*6700*/  @!P0 NANOSLEEP.SYNCS 0x989680 ;  /* 0x009896800000895d */ /* 0x004fea0003900000 */
[----:B------:R-:W2:Y:S02]  /*6710*/  @!P0 SYNCS.PHASECHK.TRANS64 P0, [R0+URZ], R3 ;  /* 0x00000003000085a7 */ /* 0x000ea400080010ff */
[----:B--2---:R-:W-:Y:S05]  /*6720*/  @!P0 BRA `(.L_x_119) ;  /* 0xfffffffc00f08947 */ /* 0x004fea000383ffff */
[----:B------:R-:W-:Y:S05]  /*6730*/  BRA `(.L_x_120) ;  /* 0xffffffcc00987947 */ /* 0x000fea000383ffff */
.L_x_63:
[----:B------:R-:W-:-:S07]  /*6740*/  MOV R0, UR5 ;  /* 0x0000000500007c02 */ /* 0x000fce0008000f00 */
.L_x_121:
[----:B-1----:R1:W2:Y:S02]  /*6750*/  SYNCS.PHASECHK.TRANS64.TRYWAIT P0, [R0+URZ], R3 ;  /* 0x00000003000075a7 */ /* 0x0022a400080011ff */
[----:B--2---:R-:W-:Y:S05]  /*6760*/  @!P0 NANOSLEEP.SYNCS 0x989680 ;  /* 0x009896800000895d */ /* 0x004fea0003900000 */
[----:B------:R-:W2:Y:S02]  /*6770*/  @!P0 SYNCS.PHASECHK.TRANS64 P0, [R0+URZ], R3 ;  /* 0x00000003000085a7 */ /* 0x000ea400080010ff */
[----:B--2---:R-:W-:Y:S05]  /*6780*/  @!P0 BRA `(.L_x_121) ;  /* 0xfffffffc00f08947 */ /* 0x004fea000383ffff */
[----:B------:R-:W-:Y:S05]  /*6790*/  BRA `(.L_x_122) ;  /* 0xffffffcc00a47947 */ /* 0x000fea000383ffff */
.L_x_64:
[----:B------:R-:W-:-:S07]  /*67a0*/  MOV R0, UR7 ;  /* 0x0000000700007c02 */ /* 0x000fce0008000f00 */
.L_x_123:
[----:B-1----:R1:W2:Y:S02]  /*67b0*/  SYNCS.PHASECHK.TRANS64.TRYWAIT P0, [R0+URZ], R3 ;  /* 0x00000003000075a7 */ /* 0x0022a400080011ff */
[----:B--2---:R-:W-:Y:S05]  /*67c0*/  @!P0 NANOSLEEP.SYNCS 0x989680 ;  /* 0x009896800000895d */ /* 0x004fea0003900000 */
[----:B------:R-:W2:Y:S02]  /*67d0*/  @!P0 SYNCS.PHASECHK.TRANS64 P0, [R0+URZ], R3 ;  /* 0x00000003000085a7 */ /* 0x000ea400080010ff */
[----:B--2---:R-:W-:Y:S05]  /*67e0*/  @!P0 BRA `(.L_x_123) ;  /* 0xfffffffc00f08947 */ /* 0x004fea000383ffff */
[----:B------:R-:W-:Y:S05]  /*67f0*/  BRA `(.L_x_124) ;  /* 0xffffffcc00b07947 */ /* 0x000fea000383ffff */
.L_x_69:
[----:B---3--:R3:W1:Y:S02]  /*6800*/  SYNCS.PHASECHK.TRANS64.TRYWAIT P0, [R0+URZ+0x70], R3 ;  /* 0x00007003000075a7 */ /* 0x00866400080011ff */
[----:B-1----:R-:W-:Y:S05]  /*6810*/  @!P0 NANOSLEEP.SYNCS 0x989680 ;  /* 0x009896800000895d */ /* 0x002fea0003900000 */
[----:B------:R-:W1:Y:S02]  /*6820*/  @!P0 SYNCS.PHASECHK.TRANS64 P0, [R0+URZ+0x70], R3 ;  /* 0x00007003000085a7 */ /* 0x000e6400080010ff */
[----:B-1----:R-:W-:Y:S05]  /*6830*/  @!P0 BRA `(.L_x_69) ;  /* 0xfffffffc00f08947 */ /* 0x002fea000383ffff */
[----:B------:R-:W-:Y:S05]  /*6840*/  BRA `(.L_x_125) ;  /* 0xffffffd000ac7947 */ /* 0x000fea000383ffff */
.L_x_72:
[----:B------:R-:W-:Y:S07]  /*6850*/  MOV R0, UR6 ;  /* 0x0000000600007c02 */ /* 0x000fee0008000f00 */
.L_x_126:
[----:B-1----:R1:W3:Y:S02]  /*6860*/  SYNCS.PHASECHK.TRANS64.TRYWAIT P0, [R0+URZ+0x68], R3 ;  /* 0x00006803000075a7 */ /* 0x0022e400080011ff */
[----:B---3--:R-:W-:Y:S05]  /*6870*/  @!P0 NANOSLEEP.SYNCS 0x989680 ;  /* 0x009896800000895d */ /* 0x008fea0003900000 */
[----:B------:R-:W3:Y:S02]  /*6880*/  @!P0 SYNCS.PHASECHK.TRANS64 P0, [R0+URZ+0x68], R3 ;  /* 0x00006803000085a7 */ /* 0x000ee400080010ff */
[----:B---3--:R-:W-:Y:S05]  /*6890*/  @!P0 BRA `(.L_x_126) ;  /* 0xfffffffc00f08947 */ /* 0x008fea000383ffff */
[----:B------:R-:W-:Y:S05]  /*68a0*/  BRA `(.L_x_71) ;  /* 0xffffffd400987947 */ /* 0x000fea000383ffff */
.L_x_75:
[----:B------:R-:W-:Y:S07]  /*68b0*/  MOV R3, UR6 ;  /* 0x0000000600037c02 */ /* 0x000fee0008000f00 */
.L_x_127:
[----:B-1----:R1:W2:Y:S02]  /*68c0*/  SYNCS.PHASECHK.TRANS64.TRYWAIT P2, [R3+URZ+0x58], R26 ;  /* 0x0000581a030075a7 */ /* 0x0022a400080411ff */
[----:B--2---:R-:W-:Y:S05]  /*68d0*/  @!P2 NANOSLEEP.SYNCS 0x989680 ;  /* 0x009896800000a95d */ /* 0x004fea0003900000 */
[----:B------:R-:W2:Y:S02]  /*68e0*/  @!P2 SYNCS.PHASECHK.TRANS64 P2, [R3+URZ+0x58], R26 ;  /* 0x0000581a0300a5a7 */ /* 0x000ea400080410ff */
[----:B--2---:R-:W-:Y:S05]  /*68f0*/  @!P2 BRA `(.L_x_127) ;  /* 0xfffffffc00f0a947 */ /* 0x004fea000383ffff */
[----:B------:R-:W-:Y:S05]  /*6900*/  BRA `(.L_x_128) ;  /* 0xffffffd8002c7947 */ /* 0x000fea000383ffff */
.L_x_78:
[----:B--2---:R2:W4:Y:S02]  /*6910*/  SYNCS.PHASECHK.TRANS64.TRYWAIT P0, [R0+URZ+0x70], R3 ;  /* 0x00007003000075a7 */ /* 0x00452400080011ff */
[----:B----4-:R-:W-:Y:S05]  /*6920*/  @!P0 NANOSLEEP.SYNCS 0x989680 ;  /* 0x009896800000895d */ /* 0x010fea0003900000 */
[----:B------:R-:W4:Y:S02]  /*6930*/  @!P0 SYNCS.PHASECHK.TRANS64 P0, [R0+URZ+0x70], R3 ;  /* 0x00007003000085a7 */ /* 0x000f2400080010ff */
[----:B----4-:R-:W-:Y:S05]  /*6940*/  @!P0 BRA `(.L_x_78) ;  /* 0xfffffffc00f08947 */ /* 0x010fea000383ffff */
[----:B------:R-:W-:Y:S05]  /*6950*/  BRA `(.L_x_129) ;  /* 0xffffffdc00887947 */ /* 0x000fea000383ffff */
.L_x_89:
[----:B-1----:R-:W-:Y:S04]  /*6960*/  MOV R0, UR43 ;  /* 0x0000002b00007c02 */ /* 0x002fe80008000f00 */
[----:B------:R1:W2:Y:S03]  /*6970*/  SYNCS.PHASECHK.TRANS64.TRYWAIT P1, [R0+URZ+0x50], R3 ;  /* 0x00005003000075a7 */ /* 0x0002a600080211ff */
[----:B--2---:R-:W-:Y:S05]  /*6980*/  @!P1 NANOSLEEP.SYNCS 0x989680 ;  /* 0x009896800000995d */ /* 0x004fea0003900000 */
[----:B------:R-:W2:Y:S02]  /*6990*/  @!P1 SYNCS.PHASECHK.TRANS64 P1, [R0+URZ+0x50], R3 ;  /* 0x00005003000095a7 */ /* 0x000ea400080210ff */
[----:B--2---:R-:W-:Y:S05]  /*69a0*/  @!P1 BRA `(.L_x_89) ;  /* 0xfffffffc00ec9947 */ /* 0x004fea000383ffff */
[----:B------:R-:W-:Y:S05]  /*69b0*/  BRA `(.L_x_88) ;  /* 0xffffffe8007c7947 */ /* 0x000fea000383ffff */
.L_x_91:
[----:B-1----:R1:W4:Y:S02]  /*69c0*/  SYNCS.PHASECHK.TRANS64.TRYWAIT P1, [R92+URZ+0x90], R7 ;  /* 0x000090075c0075a7 */ /* 0x00232400080211ff */
[----:B----4-:R-:W-:Y:S05]  /*69d0*/  @!P1 NANOSLEEP.SYNCS 0x989680 ;  /* 0x009896800000995d */ /* 0x010fea0003900000 */
[----:B------:R-:W4:Y:S02]  /*69e0*/  @!P1 SYNCS.PHASECHK.TRANS64 P1, [R92+URZ+0x90], R7 ;  /* 0x000090075c0095a7 */ /* 0x000f2400080210ff */
[----:B----4-:R-:W-:Y:S05]  /*69f0*/  @!P1 BRA `(.L_x_91) ;  /* 0xfffffffc00f09947 */ /* 0x010fea000383ffff */
[----:B------:R-:W-:Y:S05]  /*6a00*/  BRA `(.L_x_90) ;  /* 0xffffffe800b87947 */ /* 0x000fea000383ffff */
        .weak           $__internal_0_$__cuda_sm10x_tcgen05_guardrail_trap_col_being_dealloced_not_returned_by_alloc
        .type           $__internal_0_$__cuda_sm10x_tcgen05_guardrail_trap_col_being_dealloced_not_returned_by_alloc,@function
        .size           $__internal_0_$__cuda_sm10x_tcgen05_guardrail_trap_col_being_dealloced_not_returned_by_alloc,($__internal_1_$__cuda_sm10x_tcgen05_guardrail_trap_phase_invalid_during_alloc - $__internal_0_$__cuda_sm10x_tcgen05_guardrail_trap_col_being_dealloced_not_returned_by_alloc)
$__internal_0_$__cuda_sm10x_tcgen05_guardrail_trap_col_being_dealloced_not_returned_by_alloc:
[----:B------:R-:W-:Y:S05]  /*6a10*/  BPT.TRAP 0x1 ;  /* 0x000000040000795c */ /* 0x000fea0000300000 */
[----:B------:R-:W-:-:S04]  /*6a20*/  HFMA2 R3, -RZ, RZ, 0, 0 ;  /* 0x00000000ff037431 */ /* 0x000fc800000001ff */
[----:B------:R-:W-:Y:S05]  /*6a30*/  RET.REL.NODEC R2 `(_ZN7cutlass13device_kernelINS_4gemm6kernel13GemmUniversalIN4cute5tupleIJiiiiEEENS1_10collective13CollectiveMmaINS1_35MainloopSm100TmaUmmaWarpSpecializedILi5ELi2ELi4ENS5_IJNS4_1CILi1EEESB_SB_EEEEENS5_IJNSA_ILi64EEESE_SE_EEENS_12float_e4m3_tENS5_IJlSB_lEEESG_SH_NS4_8TiledMMAINS4_8MMA_AtomIJNS4_10MMA_TraitsINS4_19SM100_MMA_F8F6F4_SSEJSG_SG_fSE_SE_NS4_17integral_constantINS4_4UMMA5MajorELSO_0EEESP_NSM_INSN_7ScaleInELSQ_0EEESR_EEEEEENS4_6LayoutISC_NS5_IJNSA_ILi0EEESV_SV_EEEEENS5_IJNS4_10UnderscoreESY_SY_EEEEENS4_13SM90_TMA_LOADENS4_14ComposedLayoutINS4_7SwizzleILi2ELi4ELi3EEENS4_18smem_ptr_flag_bitsILi8EEENSU_INS5_IJNSA_ILi8EEESE_EEENS5_IJSE_SB_EEEEEEEvNS4_8identityES11_S1B_vS1C_EENS_8epilogue10collective18CollectiveEpilogueINS1E_23Sm100TmaWarpSpecializedILi1ELi1ELi32ELb0ELb0EEEJSF_NS5_IJNSU_ISE_SB_EES1J_EEESG_SH_SG_SH_NS1E_6fusion15FusionCallbacksIS1I_NS1L_17LinearCombinationISG_fSG_fLNS_15FloatRoundStyleE2EEESF_S1K_JEEENS4_5SM1004TMEM4LOAD26SM100_TMEM_LOAD_16dp32b32xES11_S1B_NS4_39AutoVectorizingCopyWithAssumedAlignmentILi128EEENS4_14SM90_TMA_STOREES1B_S1W_S1W_EEEvvEEEEvNT_6ParamsE) ;  /* 0xffffff9402707950 */ /* 0x000fea0003c3ffff */
        .weak           $__internal_1_$__cuda_sm10x_tcgen05_guardrail_trap_phase_invalid_during_alloc
        .type           $__internal_1_$__cuda_sm10x_tcgen05_guardrail_trap_phase_invalid_during_alloc,@function
        .size           $__internal_1_$__cuda_sm10x_tcgen05_guardrail_trap_phase_invalid_during_alloc,($__internal_2_$__cuda_sm10x_tcgen05_guardrail_trap_unallocated_columns_being_dealloced - $__internal_1_$__cuda_sm10x_tcgen05_guardrail_trap_phase_invalid_during_alloc)
$__internal_1_$__cuda_sm10x_tcgen05_guardrail_trap_phase_invalid_during_alloc:
[----:B------:R-:W-:Y:S05]  /*6a40*/  BPT.TRAP 0x1 ;  /* 0x000000040000795c */ /* 0x000fea0000300000 */
[----:B------:R-:W-:-:S04]  /*6a50*/  MOV R3, 0x0 ;  /* 0x0000000000037802 */ /* 0x000fc80000000f00 */
[----:B------:R-:W-:Y:S05]  /*6a60*/  RET.REL.NODEC R2 `(_ZN7cutlass13device_kernelINS_4gemm6kernel13GemmUniversalIN4cute5tupleIJiiiiEEENS1_10collective13CollectiveMmaINS1_35MainloopSm100TmaUmmaWarpSpecializedILi5ELi2ELi4ENS5_IJNS4_1CILi1EEESB_SB_EEEEENS5_IJNSA_ILi64EEESE_SE_EEENS_12float_e4m3_tENS5_IJlSB_lEEESG_SH_NS4_8TiledMMAINS4_8MMA_AtomIJNS4_10MMA_TraitsINS4_19SM100_MMA_F8F6F4_SSEJSG_SG_fSE_SE_NS4_17integral_constantINS4_4UMMA5MajorELSO_0EEESP_NSM_INSN_7ScaleInELSQ_0EEESR_EEEEEENS4_6LayoutISC_NS5_IJNSA_ILi0EEESV_SV_EEEEENS5_IJNS4_10UnderscoreESY_SY_EEEEENS4_13SM90_TMA_LOADENS4_14ComposedLayoutINS4_7SwizzleILi2ELi4ELi3EEENS4_18smem_ptr_flag_bitsILi8EEENSU_INS5_IJNSA_ILi8EEESE_EEENS5_IJSE_SB_EEEEEEEvNS4_8identityES11_S1B_vS1C_EENS_8epilogue10collective18CollectiveEpilogueINS1E_23Sm100TmaWarpSpecializedILi1ELi1ELi32ELb0ELb0EEEJSF_NS5_IJNSU_ISE_SB_EES1J_EEESG_SH_SG_SH_NS1E_6fusion15FusionCallbacksIS1I_NS1L_17LinearCombinationISG_fSG_fLNS_15FloatRoundStyleE2EEESF_S1K_JEEENS4_5SM1004TMEM4LOAD26SM100_TMEM_LOAD_16dp32b32xES11_S1B_NS4_39AutoVectorizingCopyWithAssumedAlignmentILi128EEENS4_14SM90_TMA_STOREES1B_S1W_S1W_EEEvvEEEEvNT_6ParamsE) ;  /* 0xffffff9402647950 */ /* 0x000fea0003c3ffff */
        .weak           $__internal_2_$__cuda_sm10x_tcgen05_guardrail_trap_unallocated_columns_being_dealloced
        .type           $__internal_2_$__cuda_sm10x_tcgen05_guardrail_trap_unallocated_columns_being_dealloced,@function
        .size           $__internal_2_$__cuda_sm10x_tcgen05_guardrail_trap_unallocated_columns_being_dealloced,(.L_x_131 - $__internal_2_$__cuda_sm10x_tcgen05_guardrail_trap_unallocated_columns_being_dealloced)
$__internal_2_$__cuda_sm10x_tcgen05_guardrail_trap_unallocated_columns_being_dealloced:
[----:B------:R-:W-:Y:S05]  /*6a70*/  BPT.TRAP 0x1 ;  /* 0x000000040000795c */ /* 0x000fea0000300000 */
[----:B------:R-:W-:-:S04]  /*6a80*/  HFMA2 R3, -RZ, RZ, 0, 0 ;  /* 0x00000000ff037431 */ /* 0x000fc800000001ff */
[----:B------:R-:W-:Y:S05]  /*6a90*/  RET.REL.NODEC R2 `(_ZN7cutlass13device_kernelINS_4gemm6kernel13GemmUniversalIN4cute5tupleIJiiiiEEENS1_10collective13CollectiveMmaINS1_35MainloopSm100TmaUmmaWarpSpecializedILi5ELi2ELi4ENS5_IJNS4_1CILi1EEESB_SB_EEEEENS5_IJNSA_ILi64EEESE_SE_EEENS_12float_e4m3_tENS5_IJlSB_lEEESG_SH_NS4_8TiledMMAINS4_8MMA_AtomIJNS4_10MMA_TraitsINS4_19SM100_MMA_F8F6F4_SSEJSG_SG_fSE_SE_NS4_17integral_constantINS4_4UMMA5MajorELSO_0EEESP_NSM_INSN_7ScaleInELSQ_0EEESR_EEEEEENS4_6LayoutISC_NS5_IJNSA_ILi0EEESV_SV_EEEEENS5_IJNS4_10UnderscoreESY_SY_EEEEENS4_13SM90_TMA_LOADENS4_14ComposedLayoutINS4_7SwizzleILi2ELi4ELi3EEENS4_18smem_ptr_flag_bitsILi8EEENSU_INS5_IJNSA_ILi8EEESE_EEENS5_IJSE_SB_EEEEEEEvNS4_8identityES11_S1B_vS1C_EENS_8epilogue10collective18CollectiveEpilogueINS1E_23Sm100TmaWarpSpecializedILi1ELi1ELi32ELb0ELb0EEEJSF_NS5_IJNSU_ISE_SB_EES1J_EEESG_SH_SG_SH_NS1E_6fusion15FusionCallbacksIS1I_NS1L_17LinearCombinationISG_fSG_fLNS_15FloatRoundStyleE2EEESF_S1K_JEEENS4_5SM1004TMEM4LOAD26SM100_TMEM_LOAD_16dp32b32xES11_S1B_NS4_39AutoVectorizingCopyWithAssumedAlignmentILi128EEENS4_14SM90_TMA_STOREES1B_S1W_S1W_EEEvvEEEEvNT_6ParamsE) ;  /* 0xffffff9402587950 */ /* 0x000fea0003c3ffff */
.L_x_130:
[----:B------:R-:W-:-:S00]  /*6aa0*/  BRA `(.L_x_130) ;  /* 0xfffffffc00fc7947 */ /* 0x000fc0000383ffff */
[----:B------:R-:W-:-:S00]  /*6ab0*/  NOP ;  /* 0x0000000000007918 */ /* 0x000fc00000000000 */
        /* <DEDUP_REMOVED lines=12> */
.L_x_131:


//--------------------- .nv.global.init           --------------------------
	.section	.nv.global.init,"aw",@progbits
.nv.global.init:
	.type		$str$27,@object
	.size		$str$27,($str$28 - $str$27)
$str$27:
        /*0000*/ 	.byte	0x28, 0x61, 0x64, 0x64, 0x72, 0x65, 0x73, 0x73, 0x20, 0x26, 0x20, 0x6d, 0x61, 0x73, 0x6b, 0x29
        /*0010*/ 	.byte	0x20, 0x3d, 0x3d, 0x20, 0x30, 0x00
	.type		$str$28,@object
	.size		$str$28,($str$26 - $str$28)
$str$28:
        /*0016*/ 	.byte	0x2f, 0x74, 0x6d, 0x70, 0x2f, 0x63, 0x75, 0x74, 0x6c, 0x61, 0x73, 0x73, 0x5f, 0x73, 0x77, 0x65
        /*0026*/ 	.byte	0x65, 0x70, 0x5f, 0x73, 0x72, 0x63, 0x2f, 0x69, 0x6e, 0x63, 0x6c, 0x75, 0x64, 0x65, 0x2f, 0x63
        /*0036*/ 	.byte	0x75, 0x74, 0x65, 0x2f, 0x70, 0x6f, 0x69, 0x6e, 0x74, 0x65, 0x72, 0x5f, 0x66, 0x6c, 0x61, 0x67
        /*0046*/ 	.byte	0x67, 0x65, 0x64, 0x2e, 0x68, 0x70, 0x70, 0x00
	.type		$str$26,@object
	.size		$str$26,($str$25 - $str$26)
$str$26:
        /*004e*/ 	.byte	0x2f, 0x74, 0x6d, 0x70, 0x2f, 0x63, 0x75, 0x74, 0x6c, 0x61, 0x73, 0x73, 0x5f, 0x73, 0x77, 0x65
        /*005e*/ 	.byte	0x65, 0x70, 0x5f, 0x73, 0x72, 0x63, 0x2f, 0x69, 0x6e, 0x63, 0x6c, 0x75, 0x64, 0x65, 0x2f, 0x63
        /*006e*/ 	.byte	0x75, 0x74, 0x65, 0x2f, 0x61, 0x74, 0x6f, 0x6d, 0x2f, 0x63, 0x6f, 0x70, 0x79, 0x5f, 0x74, 0x72
        /*007e*/ 	.byte	0x61, 0x69, 0x74, 0x73, 0x5f, 0x73, 0x6d, 0x31, 0x30, 0x30, 0x2e, 0x68, 0x70, 0x70, 0x00
	.type		$str$25,@object
	.size		$str$25,(__unnamed_1 - $str$25)
$str$25:
        /*008d*/ 	.byte	0x28, 0x28, 0x75, 0x69, 0x6e, 0x74, 0x33, 0x32, 0x5f, 0x74, 0x28, 0x74, 0x68, 0x72, 0x65, 0x61
        /*009d*/ 	.byte	0x64, 0x49, 0x64, 0x78, 0x2e, 0x78, 0x29, 0x20, 0x2f, 0x20, 0x33, 0x32, 0x29, 0x20, 0x25, 0x20
        /*00ad*/ 	.byte	0x34, 0x29, 0x20, 0x3d, 0x3d, 0x20, 0x28, 0x28, 0x28, 0x74, 0x6d, 0x65, 0x6d, 0x5f, 0x61, 0x64
        /*00bd*/ 	.byte	0x64, 0x72, 0x20, 0x3e, 0x3e, 0x20, 0x31, 0x36, 0x29, 0x20, 0x2f, 0x20, 0x33, 0x32, 0x29, 0x20
        /*00cd*/ 	.byte	0x25, 0x20, 0x34, 0x29, 0x00
	.type		__unnamed_1,@object
	.size		__unnamed_1,(__unnamed_2 - __unnamed_1)
__unnamed_1:
        /*00d2*/ 	.byte	0x61, 0x75, 0x74, 0x6f, 0x20, 0x63, 0x75, 0x74, 0x65, 0x3a, 0x3a, 0x61, 0x73, 0x5f, 0x70, 0x6f
        /* <DEDUP_REMOVED lines=24> */
        /*0262*/ 	.byte	0x3c, 0x34, 0x30, 0x39, 0x36, 0x3e, 0x3e, 0x3e, 0x3e, 0x5d, 0x00
	.type		__unnamed_2,@object
	.size		__unnamed_2,(.L_2 - __unnamed_2)
__unnamed_2:
        /* <DEDUP_REMOVED lines=40> */
        /*04ed*/ 	.byte	0x74, 0x65, 0x3a, 0x3a, 0x43, 0x3c, 0x30, 0x3e, 0x3e, 0x3e, 0x3e, 0x5d, 0x00
.L_2:


//--------------------- .nv.shared._ZN7cutlass13device_kernelINS_4gemm6kernel13GemmUniversalIN4cute5tupleIJiiiiEEENS1_10collective13CollectiveMmaINS1_35MainloopSm100TmaUmmaWarpSpecializedILi5ELi2ELi4ENS5_IJNS4_1CILi1EEESB_SB_EEEEENS5_IJNSA_ILi64EEESE_SE_EEENS_12float_e4m3_tENS5_IJlSB_lEEESG_SH_NS4_8TiledMMAINS4_8MMA_AtomIJNS4_10MMA_TraitsINS4_19SM100_MMA_F8F6F4_SSEJSG_SG_fSE_SE_NS4_17integral_constantINS4_4UMMA5MajorELSO_0EEESP_NSM_INSN_7ScaleInELSQ_0EEESR_EEEEEENS4_6LayoutISC_NS5_IJNSA_ILi0EEESV_SV_EEEEENS5_IJNS4_10UnderscoreESY_SY_EEEEENS4_13SM90_TMA_LOADENS4_14ComposedLayoutINS4_7SwizzleILi2ELi4ELi3EEENS4_18smem_ptr_flag_bitsILi8EEENSU_INS5_IJNSA_ILi8EEESE_EEENS5_IJSE_SB_EEEEEEEvNS4_8identityES11_S1B_vS1C_EENS_8epilogue10collective18CollectiveEpilogueINS1E_23Sm100TmaWarpSpecializedILi1ELi1ELi32ELb0ELb0EEEJSF_NS5_IJNSU_ISE_SB_EES1J_EEESG_SH_SG_SH_NS1E_6fusion15FusionCallbacksIS1I_NS1L_17LinearCombinationISG_fSG_fLNS_15FloatRoundStyleE2EEESF_S1K_JEEENS4_5SM1004TMEM4LOAD26SM100_TMEM_LOAD_16dp32b32xES11_S1B_NS4_39AutoVectorizingCopyWithAssumedAlignmentILi128EEENS4_14SM90_TMA_STOREES1B_S1W_S1W_EEEvvEEEEvNT_6ParamsE --------------------------
	.section	.nv.shared._ZN7cutlass13device_kernelINS_4gemm6kernel13GemmUniversalIN4cute5tupleIJiiiiEEENS1_10collective13CollectiveMmaINS1_35MainloopSm100TmaUmmaWarpSpecializedILi5ELi2ELi4ENS5_IJNS4_1CILi1EEESB_SB_EEEEENS5_IJNSA_ILi64EEESE_SE_EEENS_12float_e4m3_tENS5_IJlSB_lEEESG_SH_NS4_8TiledMMAINS4_8MMA_AtomIJNS4_10MMA_TraitsINS4_19SM100_MMA_F8F6F4_SSEJSG_SG_fSE_SE_NS4_17integral_constantINS4_4UMMA5MajorELSO_0EEESP_NSM_INSN_7ScaleInELSQ_0EEESR_EEEEEENS4_6LayoutISC_NS5_IJNSA_ILi0EEESV_SV_EEEEENS5_IJNS4_10UnderscoreESY_SY_EEEEENS4_13SM90_TMA_LOADENS4_14ComposedLayoutINS4_7SwizzleILi2ELi4ELi3EEENS4_18smem_ptr_flag_bitsILi8EEENSU_INS5_IJNSA_ILi8EEESE_EEENS5_IJSE_SB_EEEEEEEvNS4_8identityES11_S1B_vS1C_EENS_8epilogue10collective18CollectiveEpilogueINS1E_23Sm100TmaWarpSpecializedILi1ELi1ELi32ELb0ELb0EEEJSF_NS5_IJNSU_ISE_SB_EES1J_EEESG_SH_SG_SH_NS1E_6fusion15FusionCallbacksIS1I_NS1L_17LinearCombinationISG_fSG_fLNS_15FloatRoundStyleE2EEESF_S1K_JEEENS4_5SM1004TMEM4LOAD26SM100_TMEM_LOAD_16dp32b32xES11_S1B_NS4_39AutoVectorizingCopyWithAssumedAlignmentILi128EEENS4_14SM90_TMA_STOREES1B_S1W_S1W_EEEvvEEEEvNT_6ParamsE,"aw",@nobits
	.sectionflags	@""
	.align	16
	.zero		1024


//--------------------- .nv.shared.reserved.0     --------------------------
	.section	.nv.shared.reserved.0,"aw",@nobits
	.weak		__nv_reservedSMEM_offset_0_alias
	.size		__nv_reservedSMEM_offset_0_alias, 0, 64
	.other		__nv_reservedSMEM_offset_0_alias,@"STO_CUDA_RESERVED_SHARED STV_DEFAULT"
__nv_reservedSMEM_offset_0_alias:
	.zero		0
.nv.shared.reserved.0:
	.zero		64
	.weak		__nv_reservedSMEM_tcgen05_partition
	.type		__nv_reservedSMEM_tcgen05_partition,@object
	.size		__nv_reservedSMEM_tcgen05_partition,(.L_0 - __nv_reservedSMEM_tcgen05_partition)
__nv_reservedSMEM_tcgen05_partition:
	.zero		32
.L_0:


//--------------------- .nv.global                --------------------------
	.section	.nv.global,"aw",@nobits
.nv.global:
	.type		_ZN40_INTERNAL_5489be4b_4_k_cu_5047fb7f_277584cute1_E,@object
	.size		_ZN40_INTERNAL_5489be4b_4_k_cu_5047fb7f_277584cute1_E,(_ZN40_INTERNAL_5489be4b_4_k_cu_5047fb7f_277584cuda3std3__45__cpo6cbeginE - _ZN40_INTERNAL_5489be4b_4_k_cu_5047fb7f_277584cute1_E)
_ZN40_INTERNAL_5489be4b_4_k_cu_5047fb7f_277584cute1_E:
	.zero		1
	.type		_ZN40_INTERNAL_5489be4b_4_k_cu_5047fb7f_277584cuda3std3__45__cpo6cbeginE,@object
	.size		_ZN40_INTERNAL_5489be4b_4_k_cu_5047fb7f_277584cuda3std3__45__cpo6cbeginE,(_ZN40_INTERNAL_5489be4b_4_k_cu_5047fb7f_277584cuda3std3__48in_placeE - _ZN40_INTERNAL_5489be4b_4_k_cu_5047fb7f_277584cuda3std3__45__cpo6cbeginE)
_ZN40_INTERNAL_5489be4b_4_k_cu_5047fb7f_277584cuda3std3__45__cpo6cbeginE:
	.zero		1
	.type		_ZN40_INTERNAL_5489be4b_4_k_cu_5047fb7f_277584cuda3std3__48in_placeE,@object
	.size		_ZN40_INTERNAL_5489be4b_4_k_cu_5047fb7f_277584cuda3std3__48in_placeE,(_ZN40_INTERNAL_5489be4b_4_k_cu_5047fb7f_277584cuda3std6ranges3__45__cpo9iter_moveE - _ZN40_INTERNAL_5489be4b_4_k_cu_5047fb7f_277584cuda3std3__48in_placeE)
_ZN40_INTERNAL_5489be4b_4_k_cu_5047fb7f_277584cuda3std3__48in_placeE:
	.zero		1
	.type		_ZN40_INTERNAL_5489be4b_4_k_cu_5047fb7f_277584cuda3std6ranges3__45__cpo9iter_moveE,@object
	.size		_ZN40_INTERNAL_5489be4b_4_k_cu_5047fb7f_277584cuda3std6ranges3__45__cpo9iter_moveE,(_ZN40_INTERNAL_5489be4b_4_k_cu_5047fb7f_277584cuda3std3__45__cpo5beginE - _ZN40_INTERNAL_5489be4b_4_k_cu_5047fb7f_277584cuda3std6ranges3__45__cpo9iter_moveE)
_ZN40_INTERNAL_5489be4b_4_k_cu_5047fb7f_277584cuda3std6ranges3__45__cpo9iter_moveE:
	.zero		1
	.type		_ZN40_INTERNAL_5489be4b_4_k_cu_5047fb7f_277584cuda3std3__45__cpo5beginE,@object
	.size		_ZN40_INTERNAL_5489be4b_4_k_cu_5047fb7f_277584cuda3std3__45__cpo5beginE,(_ZN40_INTERNAL_5489be4b_4_k_cu_5047fb7f_277584cuda3std3__442_GLOBAL__N__5489be4b_4_k_cu_5047fb7f_277586ignoreE - _ZN40_INTERNAL_5489be4b_4_k_cu_5047fb7f_277584cuda3std3__45__cpo5beginE)
_ZN40_INTERNAL_5489be4b_4_k_cu_5047fb7f_277584cuda3std3__45__cpo5beginE:
	.zero		1
	.type		_ZN40_INTERNAL_5489be4b_4_k_cu_5047fb7f_277584cuda3std3__442_GLOBAL__N__5489be4b_4_k_cu_5047fb7f_277586ignoreE,@object
	.size		_ZN40_INTERNAL_5489be4b_4_k_cu_5047fb7f_277584cuda3std3__442_GLOBAL__N__5489be4b_4_k_cu_5047fb7f_277586ignoreE,(_ZN40_INTERNAL_5489be4b_4_k_cu_5047fb7f_277584cute7productE - _ZN40_INTERNAL_5489be4b_4_k_cu_5047fb7f_277584cuda3std3__442_GLOBAL__N__5489be4b_4_k_cu_5047fb7f_277586ignoreE)
_ZN40_INTERNAL_5489be4b_4_k_cu_5047fb7f_277584cuda3std3__442_GLOBAL__N__5489be4b_4_k_cu_5047fb7f_277586ignoreE:
	.zero		1
	.type		_ZN40_INTERNAL_5489be4b_4_k_cu_5047fb7f_277584cute7productE,@object
	.size		_ZN40_INTERNAL_5489be4b_4_k_cu_5047fb7f_277584cute7productE,(_ZN40_INTERNAL_5489be4b_4_k_cu_5047fb7f_277584cuda3std3__45__cpo3endE - _ZN40_INTERNAL_5489be4b_4_k_cu_5047fb7f_277584cute7productE)
_ZN40_INTERNAL_5489be4b_4_k_cu_5047fb7f_277584cute7productE:
	.zero		1
	.type		_ZN40_INTERNAL_5489be4b_4_k_cu_5047fb7f_277584cuda3std3__45__cpo3endE,@object
	.size		_ZN40_INTERNAL_5489be4b_4_k_cu_5047fb7f_277584cuda3std3__45__cpo3endE,(_ZN40_INTERNAL_5489be4b_4_k_cu_5047fb7f_277584cuda3std3__419piecewise_constructE - _ZN40_INTERNAL_5489be4b_4_k_cu_5047fb7f_277584cuda3std3__45__cpo3endE)
_ZN40_INTERNAL_5489be4b_4_k_cu_5047fb7f_277584cuda3std3__45__cpo3endE:
	.zero		1
	.type		_ZN40_INTERNAL_5489be4b_4_k_cu_5047fb7f_277584cuda3std3__419piecewise_constructE,@object
	.size		_ZN40_INTERNAL_5489be4b_4_k_cu_5047fb7f_277584cuda3std3__419piecewise_constructE,(_ZN40_INTERNAL_5489be4b_4_k_cu_5047fb7f_277584cuda3std3__45__cpo4cendE - _ZN40_INTERNAL_5489be4b_4_k_cu_5047fb7f_277584cuda3std3__419piecewise_constructE)
_ZN40_INTERNAL_5489be4b_4_k_cu_5047fb7f_277584cuda3std3__419piecewise_constructE:
	.zero		1
	.type		_ZN40_INTERNAL_5489be4b_4_k_cu_5047fb7f_277584cuda3std3__45__cpo4cendE,@object
	.size		_ZN40_INTERNAL_5489be4b_4_k_cu_5047fb7f_277584cuda3std3__45__cpo4cendE,(_ZN40_INTERNAL_5489be4b_4_k_cu_5047fb7f_277584cuda3std6ranges3__45__cpo4swapE - _ZN40_INTERNAL_5489be4b_4_k_cu_5047fb7f_277584cuda3std3__45__cpo4cendE)
_ZN40_INTERNAL_5489be4b_4_k_cu_5047fb7f_277584cuda3std3__45__cpo4cendE:
	.zero		1
	.type		_ZN40_INTERNAL_5489be4b_4_k_cu_5047fb7f_277584cuda3std6ranges3__45__cpo4swapE,@object
	.size		_ZN40_INTERNAL_5489be4b_4_k_cu_5047fb7f_277584cuda3std6ranges3__45__cpo4swapE,(.L_10 - _ZN40_INTERNAL_5489be4b_4_k_cu_5047fb7f_277584cuda3std6ranges3__45__cpo4swapE)
_ZN40_INTERNAL_5489be4b_4_k_cu_5047fb7f_277584cuda3std6ranges3__45__cpo4swapE:
	.zero		1
.L_10:


//--------------------- .nv.constant0._ZN7cutlass13device_kernelINS_4gemm6kernel13GemmUniversalIN4cute5tupleIJiiiiEEENS1_10collective13CollectiveMmaINS1_35MainloopSm100TmaUmmaWarpSpecializedILi5ELi2ELi4ENS5_IJNS4_1CILi1EEESB_SB_EEEEENS5_IJNSA_ILi64EEESE_SE_EEENS_12float_e4m3_tENS5_IJlSB_lEEESG_SH_NS4_8TiledMMAINS4_8MMA_AtomIJNS4_10MMA_TraitsINS4_19SM100_MMA_F8F6F4_SSEJSG_SG_fSE_SE_NS4_17integral_constantINS4_4UMMA5MajorELSO_0EEESP_NSM_INSN_7ScaleInELSQ_0EEESR_EEEEEENS4_6LayoutISC_NS5_IJNSA_ILi0EEESV_SV_EEEEENS5_IJNS4_10UnderscoreESY_SY_EEEEENS4_13SM90_TMA_LOADENS4_14ComposedLayoutINS4_7SwizzleILi2ELi4ELi3EEENS4_18smem_ptr_flag_bitsILi8EEENSU_INS5_IJNSA_ILi8EEESE_EEENS5_IJSE_SB_EEEEEEEvNS4_8identityES11_S1B_vS1C_EENS_8epilogue10collective18CollectiveEpilogueINS1E_23Sm100TmaWarpSpecializedILi1ELi1ELi32ELb0ELb0EEEJSF_NS5_IJNSU_ISE_SB_EES1J_EEESG_SH_SG_SH_NS1E_6fusion15FusionCallbacksIS1I_NS1L_17LinearCombinationISG_fSG_fLNS_15FloatRoundStyleE2EEESF_S1K_JEEENS4_5SM1004TMEM4LOAD26SM100_TMEM_LOAD_16dp32b32xES11_S1B_NS4_39AutoVectorizingCopyWithAssumedAlignmentILi128EEENS4_14SM90_TMA_STOREES1B_S1W_S1W_EEEvvEEEEvNT_6ParamsE --------------------------
	.section	.nv.constant0._ZN7cutlass13device_kernelINS_4gemm6kernel13GemmUniversalIN4cute5tupleIJiiiiEEENS1_10collective13CollectiveMmaINS1_35MainloopSm100TmaUmmaWarpSpecializedILi5ELi2ELi4ENS5_IJNS4_1CILi1EEESB_SB_EEEEENS5_IJNSA_ILi64EEESE_SE_EEENS_12float_e4m3_tENS5_IJlSB_lEEESG_SH_NS4_8TiledMMAINS4_8MMA_AtomIJNS4_10MMA_TraitsINS4_19SM100_MMA_F8F6F4_SSEJSG_SG_fSE_SE_NS4_17integral_constantINS4_4UMMA5MajorELSO_0EEESP_NSM_INSN_7ScaleInELSQ_0EEESR_EEEEEENS4_6LayoutISC_NS5_IJNSA_ILi0EEESV_SV_EEEEENS5_IJNS4_10UnderscoreESY_SY_EEEEENS4_13SM90_TMA_LOADENS4_14ComposedLayoutINS4_7SwizzleILi2ELi4ELi3EEENS4_18smem_ptr_flag_bitsILi8EEENSU_INS5_IJNSA_ILi8EEESE_EEENS5_IJSE_SB_EEEEEEEvNS4_8identityES11_S1B_vS1C_EENS_8epilogue10collective18CollectiveEpilogueINS1E_23Sm100TmaWarpSpecializedILi1ELi1ELi32ELb0ELb0EEEJSF_NS5_IJNSU_ISE_SB_EES1J_EEESG_SH_SG_SH_NS1E_6fusion15FusionCallbacksIS1I_NS1L_17LinearCombinationISG_fSG_fLNS_15FloatRoundStyleE2EEESF_S1K_JEEENS4_5SM1004TMEM4LOAD26SM100_TMEM_LOAD_16dp32b32xES11_S1B_NS4_39AutoVectorizingCopyWithAssumedAlignmentILi128EEENS4_14SM90_TMA_STOREES1B_S1W_S1W_EEEvvEEEEvNT_6ParamsE,"a",@progbits
	.sectionflags	@""
	.align	4
.nv.constant0._ZN7cutlass13device_kernelINS_4gemm6kernel13GemmUniversalIN4cute5tupleIJiiiiEEENS1_10collective13CollectiveMmaINS1_35MainloopSm100TmaUmmaWarpSpecializedILi5ELi2ELi4ENS5_IJNS4_1CILi1EEESB_SB_EEEEENS5_IJNSA_ILi64EEESE_SE_EEENS_12float_e4m3_tENS5_IJlSB_lEEESG_SH_NS4_8TiledMMAINS4_8MMA_AtomIJNS4_10MMA_TraitsINS4_19SM100_MMA_F8F6F4_SSEJSG_SG_fSE_SE_NS4_17integral_constantINS4_4UMMA5MajorELSO_0EEESP_NSM_INSN_7ScaleInELSQ_0EEESR_EEEEEENS4_6LayoutISC_NS5_IJNSA_ILi0EEESV_SV_EEEEENS5_IJNS4_10UnderscoreESY_SY_EEEEENS4_13SM90_TMA_LOADENS4_14ComposedLayoutINS4_7SwizzleILi2ELi4ELi3EEENS4_18smem_ptr_flag_bitsILi8EEENSU_INS5_IJNSA_ILi8EEESE_EEENS5_IJSE_SB_EEEEEEEvNS4_8identityES11_S1B_vS1C_EENS_8epilogue10collective18CollectiveEpilogueINS1E_23Sm100TmaWarpSpecializedILi1ELi1ELi32ELb0ELb0EEEJSF_NS5_IJNSU_ISE_SB_EES1J_EEESG_SH_SG_SH_NS1E_6fusion15FusionCallbacksIS1I_NS1L_17LinearCombinationISG_fSG_fLNS_15FloatRoundStyleE2EEESF_S1K_JEEENS4_5SM1004TMEM4LOAD26SM100_TMEM_LOAD_16dp32b32xES11_S1B_NS4_39AutoVectorizingCopyWithAssumedAlignmentILi128EEENS4_14SM90_TMA_STOREES1B_S1W_S1W_EEEvvEEEEvNT_6ParamsE:
	.zero		2944


//--------------------- SYMBOLS --------------------------

	.type		.nv.reservedSmem.offset0,@object
	.size		.nv.reservedSmem.offset0,0x4
	.type		.nv.reservedSmem.cap,@object
	.size		.nv.reservedSmem.cap,0x4
	.type		__assertfail,@function
